// auto-generated by cutlass_sweep.gemm — config: {"arch": "sm_100", "cluster_m": 2, "cluster_n": 1, "dtype": "fp16", "stages": 0, "tile_k": 128, "tile_m": 128, "tile_n": 256}
#include "cutlass/cutlass.h"
#include "cutlass/gemm/collective/collective_builder.hpp"
#include "cutlass/gemm/device/gemm_universal_adapter.h"
#include "cutlass/gemm/kernel/gemm_universal.hpp"
#include "cutlass/epilogue/collective/collective_builder.hpp"

using ElemA = cutlass::half_t;
using ElemB = cutlass::half_t;
using ElemCD = cutlass::half_t;
using Acc  = float;
using TileShape    = cute::Shape<cute::_128, cute::_256, cute::_128>;
using ClusterShape = cute::Shape<cute::_2, cute::_1, cute::_1>;

using CollectiveEpilogue = typename cutlass::epilogue::collective::CollectiveBuilder<
    cutlass::arch::Sm100, cutlass::arch::OpClassTensorOp,
    TileShape, ClusterShape,
    cutlass::epilogue::collective::EpilogueTileAuto,
    Acc, Acc,
    ElemCD, cutlass::layout::RowMajor, 128 / cutlass::sizeof_bits<ElemCD>::value,
    ElemCD, cutlass::layout::RowMajor, 128 / cutlass::sizeof_bits<ElemCD>::value,
    cutlass::epilogue::collective::EpilogueScheduleAuto
  >::CollectiveOp;

using CollectiveMainloop = typename cutlass::gemm::collective::CollectiveBuilder<
    cutlass::arch::Sm100, cutlass::arch::OpClassTensorOp,
    ElemA, cutlass::layout::RowMajor, 128 / cutlass::sizeof_bits<ElemA>::value,
    ElemB, cutlass::layout::ColumnMajor, 128 / cutlass::sizeof_bits<ElemB>::value,
    Acc,
    TileShape, ClusterShape,
    cutlass::gemm::collective::StageCountAutoCarveout<static_cast<int>(sizeof(typename CollectiveEpilogue::SharedStorage))>,
    cutlass::gemm::collective::KernelScheduleAuto
  >::CollectiveOp;

using GemmKernel = cutlass::gemm::kernel::GemmUniversal<
    cute::Shape<int,int,int,int>,
    CollectiveMainloop,
    CollectiveEpilogue
>;
using Gemm = cutlass::gemm::device::GemmUniversalAdapter<GemmKernel>;

// Force the device kernel symbol into the cubin without needing a host main.
auto* _anchor = &cutlass::device_kernel<GemmKernel>;


// ===== COMPILED SASS (sm_100a) =====

	.target	sm_100a

	.elftype	@"ET_EXEC"


//--------------------- .note.nv.tkinfo           --------------------------
	.section	.note.nv.tkinfo,"",@"SHT_NOTE"
	.sectionflags	@"SHF_NOTE_NV_TKINFO"
	.tkinfo
        /*0018*/ 	.word	0x00000002
        /*0030*/ 	.string	""
        /*0030*/ 	.string	"ptxas"
        /*0030*/ 	.string	"Cuda compilation tools, release 13.0, V13.0.88"
        /*0030*/ 	.string	"Build cuda_13.0.r13.0/compiler.36424714_0"
        /*0030*/ 	.string	"-arch sm_100a -m 64 "



//--------------------- .note.nv.cuinfo           --------------------------
	.section	.note.nv.cuinfo,"",@"SHT_NOTE"
	.sectionflags	@"SHF_NOTE_NV_CUINFO"
        /*0018*/ 	.short	0x0002
        /*001a*/ 	.short	0x0064
        /*001c*/ 	.short	0x0082
	.zero		2


//--------------------- .nv.info                  --------------------------
	.section	.nv.info,"",@"SHT_CUDA_INFO"
	.align	4


	//----- nvinfo : EIATTR_REGCOUNT
	.align		4
        /*0000*/ 	.byte	0x04, 0x2f
        /*0002*/ 	.short	(.L_19 - .L_18)
	.align		4
.L_18:
        /*0004*/ 	.word	index@(_ZN7cutlass13device_kernelINS_4gemm6kernel13GemmUniversalIN4cute5tupleIJiiiiEEENS1_10collective13CollectiveMmaINS1_35MainloopSm100TmaUmmaWarpSpecializedILi4ELi2ELi4ENS5_IJNS4_1CILi2EEENSA_ILi1EEESC_EEEEENS5_IJNSA_ILi128EEENSA_ILi256EEESF_EEENS_6half_tENS5_IJlSC_lEEESI_SJ_NS4_8TiledMMAINS4_8MMA_AtomIJNS4_26SM100_MMA_F16BF16_2x1SM_SSISI_SI_fLi128ELi256ELNS4_4UMMA5MajorE0ELSO_0ELNSN_7ScaleInE0ELSP_0EEEEEENS4_6LayoutINS5_IJSC_SC_SC_EEENS5_IJNSA_ILi0EEESU_SU_EEEEENS5_IJNS4_10UnderscoreESX_SX_EEEEENS4_18SM100_TMA_2SM_LOADENS4_14ComposedLayoutINS4_7SwizzleILi3ELi4ELi3EEENS4_18smem_ptr_flag_bitsILi16EEENSS_INS5_IJNSA_ILi8EEENSA_ILi64EEEEEENS5_IJS17_SC_EEEEEEEvNS4_8identityES10_S1B_vS1C_EENS_8epilogue10collective18CollectiveEpilogueINS1E_23Sm100TmaWarpSpecializedILi4ELi2ELi32ELb1ELb0EEEJNS5_IJS17_SG_SF_EEENS5_IJNSS_IS17_SC_EENSS_INS5_IJNSA_ILi32EEESB_EEENS5_IJSC_SF_EEEEEEEESI_SJ_SI_SJ_NS1E_6fusion15FusionCallbacksIS1I_NS1Q_17LinearCombinationISI_fSI_fLNS_15FloatRoundStyleE2EEES1J_S1P_JEEENS4_5SM1004TMEM4LOAD26SM100_TMEM_LOAD_32dp32b32xENS4_13SM90_TMA_LOADENS11_INS12_ILi2ELi4ELi3EEES15_NSS_INS5_IJS16_S1L_EEENS5_IJS1L_SC_EEEEEEENS4_39AutoVectorizingCopyWithAssumedAlignmentILi128EEENS4_14SM90_TMA_STOREES25_S27_S27_EEEvvEEEEvNT_6ParamsE)
        /*0008*/ 	.word	0x00000073


	//----- nvinfo : EIATTR_FRAME_SIZE
	.align		4
.L_19:
        /*000c*/ 	.byte	0x04, 0x11
        /*000e*/ 	.short	(.L_21 - .L_20)
	.align		4
.L_20:
        /*0010*/ 	.word	index@($__internal_2_$__cuda_sm10x_tcgen05_guardrail_trap_unallocated_columns_being_dealloced)
        /*0014*/ 	.word	0x00000000


	//----- nvinfo : EIATTR_FRAME_SIZE
	.align		4
.L_21:
        /*0018*/ 	.byte	0x04, 0x11
        /*001a*/ 	.short	(.L_23 - .L_22)
	.align		4
.L_22:
        /*001c*/ 	.word	index@($__internal_1_$__cuda_sm10x_tcgen05_guardrail_trap_phase_invalid_during_alloc)
        /*0020*/ 	.word	0x00000000


	//----- nvinfo : EIATTR_FRAME_SIZE
	.align		4
.L_23:
        /*0024*/ 	.byte	0x04, 0x11
        /*0026*/ 	.short	(.L_25 - .L_24)
	.align		4
.L_24:
        /*0028*/ 	.word	index@($__internal_0_$__cuda_sm10x_tcgen05_guardrail_trap_col_being_dealloced_not_returned_by_alloc)
        /*002c*/ 	.word	0x00000000


	//----- nvinfo : EIATTR_FRAME_SIZE
	.align		4
.L_25:
        /*0030*/ 	.byte	0x04, 0x11
        /*0032*/ 	.short	(.L_27 - .L_26)
	.align		4
.L_26:
        /*0034*/ 	.word	index@(_ZN7cutlass13device_kernelINS_4gemm6kernel13GemmUniversalIN4cute5tupleIJiiiiEEENS1_10collective13CollectiveMmaINS1_35MainloopSm100TmaUmmaWarpSpecializedILi4ELi2ELi4ENS5_IJNS4_1CILi2EEENSA_ILi1EEESC_EEEEENS5_IJNSA_ILi128EEENSA_ILi256EEESF_EEENS_6half_tENS5_IJlSC_lEEESI_SJ_NS4_8TiledMMAINS4_8MMA_AtomIJNS4_26SM100_MMA_F16BF16_2x1SM_SSISI_SI_fLi128ELi256ELNS4_4UMMA5MajorE0ELSO_0ELNSN_7ScaleInE0ELSP_0EEEEEENS4_6LayoutINS5_IJSC_SC_SC_EEENS5_IJNSA_ILi0EEESU_SU_EEEEENS5_IJNS4_10UnderscoreESX_SX_EEEEENS4_18SM100_TMA_2SM_LOADENS4_14ComposedLayoutINS4_7SwizzleILi3ELi4ELi3EEENS4_18smem_ptr_flag_bitsILi16EEENSS_INS5_IJNSA_ILi8EEENSA_ILi64EEEEEENS5_IJS17_SC_EEEEEEEvNS4_8identityES10_S1B_vS1C_EENS_8epilogue10collective18CollectiveEpilogueINS1E_23Sm100TmaWarpSpecializedILi4ELi2ELi32ELb1ELb0EEEJNS5_IJS17_SG_SF_EEENS5_IJNSS_IS17_SC_EENSS_INS5_IJNSA_ILi32EEESB_EEENS5_IJSC_SF_EEEEEEEESI_SJ_SI_SJ_NS1E_6fusion15FusionCallbacksIS1I_NS1Q_17LinearCombinationISI_fSI_fLNS_15FloatRoundStyleE2EEES1J_S1P_JEEENS4_5SM1004TMEM4LOAD26SM100_TMEM_LOAD_32dp32b32xENS4_13SM90_TMA_LOADENS11_INS12_ILi2ELi4ELi3EEES15_NSS_INS5_IJS16_S1L_EEENS5_IJS1L_SC_EEEEEEENS4_39AutoVectorizingCopyWithAssumedAlignmentILi128EEENS4_14SM90_TMA_STOREES25_S27_S27_EEEvvEEEEvNT_6ParamsE)
        /*0038*/ 	.word	0x00000000


	//----- nvinfo : EIATTR_MIN_STACK_SIZE
	.align		4
.L_27:
        /*003c*/ 	.byte	0x04, 0x12
        /*003e*/ 	.short	(.L_29 - .L_28)
	.align		4
.L_28:
        /*0040*/ 	.word	index@(_ZN7cutlass13device_kernelINS_4gemm6kernel13GemmUniversalIN4cute5tupleIJiiiiEEENS1_10collective13CollectiveMmaINS1_35MainloopSm100TmaUmmaWarpSpecializedILi4ELi2ELi4ENS5_IJNS4_1CILi2EEENSA_ILi1EEESC_EEEEENS5_IJNSA_ILi128EEENSA_ILi256EEESF_EEENS_6half_tENS5_IJlSC_lEEESI_SJ_NS4_8TiledMMAINS4_8MMA_AtomIJNS4_26SM100_MMA_F16BF16_2x1SM_SSISI_SI_fLi128ELi256ELNS4_4UMMA5MajorE0ELSO_0ELNSN_7ScaleInE0ELSP_0EEEEEENS4_6LayoutINS5_IJSC_SC_SC_EEENS5_IJNSA_ILi0EEESU_SU_EEEEENS5_IJNS4_10UnderscoreESX_SX_EEEEENS4_18SM100_TMA_2SM_LOADENS4_14ComposedLayoutINS4_7SwizzleILi3ELi4ELi3EEENS4_18smem_ptr_flag_bitsILi16EEENSS_INS5_IJNSA_ILi8EEENSA_ILi64EEEEEENS5_IJS17_SC_EEEEEEEvNS4_8identityES10_S1B_vS1C_EENS_8epilogue10collective18CollectiveEpilogueINS1E_23Sm100TmaWarpSpecializedILi4ELi2ELi32ELb1ELb0EEEJNS5_IJS17_SG_SF_EEENS5_IJNSS_IS17_SC_EENSS_INS5_IJNSA_ILi32EEESB_EEENS5_IJSC_SF_EEEEEEEESI_SJ_SI_SJ_NS1E_6fusion15FusionCallbacksIS1I_NS1Q_17LinearCombinationISI_fSI_fLNS_15FloatRoundStyleE2EEES1J_S1P_JEEENS4_5SM1004TMEM4LOAD26SM100_TMEM_LOAD_32dp32b32xENS4_13SM90_TMA_LOADENS11_INS12_ILi2ELi4ELi3EEES15_NSS_INS5_IJS16_S1L_EEENS5_IJS1L_SC_EEEEEEENS4_39AutoVectorizingCopyWithAssumedAlignmentILi128EEENS4_14SM90_TMA_STOREES25_S27_S27_EEEvvEEEEvNT_6ParamsE)
        /*0044*/ 	.word	0x00000000
.L_29:


//--------------------- .nv.compat                --------------------------
	.section	.nv.compat,"",@"SHT_CUDA_COMPAT_INFO"
	.align	4
        /*0000*/ 	.byte	0x02, 0x09, 0x01, 0x00, 0x02, 0x02, 0x02, 0x00, 0x02, 0x05, 0x05, 0x00, 0x03, 0x07, 0x01, 0x01
        /*0010*/ 	.byte	0x02, 0x03, 0x01, 0x00, 0x02, 0x06, 0x01, 0x00, 0x04, 0x0b, 0x08, 0x00, 0x09, 0x00, 0x00, 0x00
        /*0020*/ 	.byte	0x00, 0x00, 0x00, 0x00


//--------------------- .nv.info._ZN7cutlass13device_kernelINS_4gemm6kernel13GemmUniversalIN4cute5tupleIJiiiiEEENS1_10collective13CollectiveMmaINS1_35MainloopSm100TmaUmmaWarpSpecializedILi4ELi2ELi4ENS5_IJNS4_1CILi2EEENSA_ILi1EEESC_EEEEENS5_IJNSA_ILi128EEENSA_ILi256EEESF_EEENS_6half_tENS5_IJlSC_lEEESI_SJ_NS4_8TiledMMAINS4_8MMA_AtomIJNS4_26SM100_MMA_F16BF16_2x1SM_SSISI_SI_fLi128ELi256ELNS4_4UMMA5MajorE0ELSO_0ELNSN_7ScaleInE0ELSP_0EEEEEENS4_6LayoutINS5_IJSC_SC_SC_EEENS5_IJNSA_ILi0EEESU_SU_EEEEENS5_IJNS4_10UnderscoreESX_SX_EEEEENS4_18SM100_TMA_2SM_LOADENS4_14ComposedLayoutINS4_7SwizzleILi3ELi4ELi3EEENS4_18smem_ptr_flag_bitsILi16EEENSS_INS5_IJNSA_ILi8EEENSA_ILi64EEEEEENS5_IJS17_SC_EEEEEEEvNS4_8identityES10_S1B_vS1C_EENS_8epilogue10collective18CollectiveEpilogueINS1E_23Sm100TmaWarpSpecializedILi4ELi2ELi32ELb1ELb0EEEJNS5_IJS17_SG_SF_EEENS5_IJNSS_IS17_SC_EENSS_INS5_IJNSA_ILi32EEESB_EEENS5_IJSC_SF_EEEEEEEESI_SJ_SI_SJ_NS1E_6fusion15FusionCallbacksIS1I_NS1Q_17LinearCombinationISI_fSI_fLNS_15FloatRoundStyleE2EEES1J_S1P_JEEENS4_5SM1004TMEM4LOAD26SM100_TMEM_LOAD_32dp32b32xENS4_13SM90_TMA_LOADENS11_INS12_ILi2ELi4ELi3EEES15_NSS_INS5_IJS16_S1L_EEENS5_IJS1L_SC_EEEEEEENS4_39AutoVectorizingCopyWithAssumedAlignmentILi128EEENS4_14SM90_TMA_STOREES25_S27_S27_EEEvvEEEEvNT_6ParamsE --------------------------
	.section	.nv.info._ZN7cutlass13device_kernelINS_4gemm6kernel13GemmUniversalIN4cute5tupleIJiiiiEEENS1_10collective13CollectiveMmaINS1_35MainloopSm100TmaUmmaWarpSpecializedILi4ELi2ELi4ENS5_IJNS4_1CILi2EEENSA_ILi1EEESC_EEEEENS5_IJNSA_ILi128EEENSA_ILi256EEESF_EEENS_6half_tENS5_IJlSC_lEEESI_SJ_NS4_8TiledMMAINS4_8MMA_AtomIJNS4_26SM100_MMA_F16BF16_2x1SM_SSISI_SI_fLi128ELi256ELNS4_4UMMA5MajorE0ELSO_0ELNSN_7ScaleInE0ELSP_0EEEEEENS4_6LayoutINS5_IJSC_SC_SC_EEENS5_IJNSA_ILi0EEESU_SU_EEEEENS5_IJNS4_10UnderscoreESX_SX_EEEEENS4_18SM100_TMA_2SM_LOADENS4_14ComposedLayoutINS4_7SwizzleILi3ELi4ELi3EEENS4_18smem_ptr_flag_bitsILi16EEENSS_INS5_IJNSA_ILi8EEENSA_ILi64EEEEEENS5_IJS17_SC_EEEEEEEvNS4_8identityES10_S1B_vS1C_EENS_8epilogue10collective18CollectiveEpilogueINS1E_23Sm100TmaWarpSpecializedILi4ELi2ELi32ELb1ELb0EEEJNS5_IJS17_SG_SF_EEENS5_IJNSS_IS17_SC_EENSS_INS5_IJNSA_ILi32EEESB_EEENS5_IJSC_SF_EEEEEEEESI_SJ_SI_SJ_NS1E_6fusion15FusionCallbacksIS1I_NS1Q_17LinearCombinationISI_fSI_fLNS_15FloatRoundStyleE2EEES1J_S1P_JEEENS4_5SM1004TMEM4LOAD26SM100_TMEM_LOAD_32dp32b32xENS4_13SM90_TMA_LOADENS11_INS12_ILi2ELi4ELi3EEES15_NSS_INS5_IJS16_S1L_EEENS5_IJS1L_SC_EEEEEEENS4_39AutoVectorizingCopyWithAssumedAlignmentILi128EEENS4_14SM90_TMA_STOREES25_S27_S27_EEEvvEEEEvNT_6ParamsE,"",@"SHT_CUDA_INFO"
	.sectionflags	@""
	.align	4


	//----- nvinfo : EIATTR_CUDA_API_VERSION
	.align		4
        /*0000*/ 	.byte	0x04, 0x37
        /*0002*/ 	.short	(.L_31 - .L_30)
.L_30:
        /*0004*/ 	.word	0x00000082


	//----- nvinfo : EIATTR_KPARAM_INFO
	.align		4
.L_31:
        /*0008*/ 	.byte	0x04, 0x17
        /*000a*/ 	.short	(.L_33 - .L_32)
.L_32:
        /*000c*/ 	.word	0x00000000
        /*0010*/ 	.short	0x0000
        /*0012*/ 	.short	0x0000
        /*0014*/ 	.byte	0x00, 0xf0, 0x01, 0x20


	//----- nvinfo : EIATTR_AT_ENTRY_FRAGMENTS
	.align		4
.L_33:
        /*0018*/ 	.byte	0x04, 0x4f
        /*001a*/ 	.short	(.L_35 - .L_34)


	//   ....[0]....
.L_34:
        /*001c*/ 	.word	0x00000007


	//----- nvinfo : EIATTR_RESERVED_SMEM_USED
	.align		4
.L_35:
        /*0020*/ 	.byte	0x01, 0x41
	.zero		2


	//----- nvinfo : EIATTR_SPARSE_MMA_MASK
	.align		4
        /*0024*/ 	.byte	0x03, 0x50
        /*0026*/ 	.short	0x0000


	//----- nvinfo : EIATTR_TCGEN05_2CTA_USED
	.align		4
        /*0028*/ 	.byte	0x01, 0x52
	.zero		2


	//----- nvinfo : EIATTR_MAXREG_COUNT
	.align		4
        /*002c*/ 	.byte	0x03, 0x1b
        /*002e*/ 	.short	0x00ff


	//----- nvinfo : EIATTR_NUM_BARRIERS
	.align		4
        /*0030*/ 	.byte	0x02, 0x4c
        /*0032*/ 	.byte	0x07
	.zero		1


	//----- nvinfo : EIATTR_EXTERNS
	.align		4
        /*0034*/ 	.byte	0x04, 0x0f
        /*0036*/ 	.short	(.L_37 - .L_36)


	//   ....[0]....
	.align		4
.L_36:
        /*0038*/ 	.word	index@(__assertfail)


	//----- nvinfo : EIATTR_MERCURY_ISA_VERSION
	.align		4
.L_37:
        /*003c*/ 	.byte	0x03, 0x5f
        /*003e*/ 	.short	0x0101


	//----- nvinfo : EIATTR_INT_WARP_WIDE_INSTR_OFFSETS
	.align		4
        /*0040*/ 	.byte	0x04, 0x31
        /*0042*/ 	.short	(.L_39 - .L_38)


	//   ....[0]....
.L_38:
        /*0044*/ 	.word	0x00000d10


	//   ....[1]....
        /*0048*/ 	.word	0x00000db0


	//   ....[2]....
        /*004c*/ 	.word	0x00002270


	//   ....[3]....
        /*0050*/ 	.word	0x00004300


	//   ....[4]....
        /*0054*/ 	.word	0x00004330


	//   ....[5]....
        /*0058*/ 	.word	0x00004380


	//   ....[6]....
        /*005c*/ 	.word	0x00004ca0


	//   ....[7]....
        /*0060*/ 	.word	0x00004cc0


	//   ....[8]....
        /*0064*/ 	.word	0x00004da0


	//   ....[9]....
        /*0068*/ 	.word	0x00004e60


	//   ....[10]....
        /*006c*/ 	.word	0x00004e80


	//   ....[11]....
        /*0070*/ 	.word	0x00004f50


	//   ....[12]....
        /*0074*/ 	.word	0x00005040


	//   ....[13]....
        /*0078*/ 	.word	0x00005060


	//   ....[14]....
        /*007c*/ 	.word	0x00005160


	//   ....[15]....
        /*0080*/ 	.word	0x00005310


	//   ....[16]....
        /*0084*/ 	.word	0x00005320


	//   ....[17]....
        /*0088*/ 	.word	0x000054b0


	//----- nvinfo : EIATTR_COOP_GROUP_MASK_REGIDS
	.align		4
.L_39:
        /*008c*/ 	.byte	0x04, 0x29
        /*008e*/ 	.short	(.L_41 - .L_40)


	//   ....[0]....
.L_40:
        /*0090*/ 	.word	0xffffffff


	//   ....[1]....
        /*0094*/ 	.word	0xffffffff


	//   ....[2]....
        /*0098*/ 	.word	0xffffffff


	//   ....[3]....
        /*009c*/ 	.word	0xffffffff


	//   ....[4]....
        /*00a0*/ 	.word	0xffffffff


	//   ....[5]....
        /*00a4*/ 	.word	0xffffffff


	//   ....[6]....
        /*00a8*/ 	.word	0xffffffff


	//   ....[7]....
        /*00ac*/ 	.word	0xffffffff


	//   ....[8]....
        /*00b0*/ 	.word	0xffffffff


	//   ....[9]....
        /*00b4*/ 	.word	0xffffffff


	//   ....[10]....
        /*00b8*/ 	.word	0xffffffff


	//   ....[11]....
        /*00bc*/ 	.word	0xffffffff


	//   ....[12]....
        /*00c0*/ 	.word	0xffffffff


	//   ....[13]....
        /*00c4*/ 	.word	0xffffffff


	//----- nvinfo : EIATTR_COOP_GROUP_INSTR_OFFSETS
	.align		4
.L_41:
        /*00c8*/ 	.byte	0x04, 0x28
        /*00ca*/ 	.short	(.L_43 - .L_42)


	//   ....[0]....
.L_42:
        /*00cc*/ 	.word	0x000000c0


	//   ....[1]....
        /*00d0*/ 	.word	0x00000500


	//   ....[2]....
        /*00d4*/ 	.word	0x00000680


	//   ....[3]....
        /*00d8*/ 	.word	0x00000810


	//   ....[4]....
        /*00dc*/ 	.word	0x00000900


	//   ....[5]....
        /*00e0*/ 	.word	0x00000a60


	//   ....[6]....
        /*00e4*/ 	.word	0x00000bf0


	//   ....[7]....
        /*00e8*/ 	.word	0x00000e30


	//   ....[8]....
        /*00ec*/ 	.word	0x00002150


	//   ....[9]....
        /*00f0*/ 	.word	0x00002f30


	//   ....[10]....
        /*00f4*/ 	.word	0x00003400


	//   ....[11]....
        /*00f8*/ 	.word	0x00003430


	//   ....[12]....
        /*00fc*/ 	.word	0x00004210


	//   ....[13]....
        /*0100*/ 	.word	0x00004420


	//----- nvinfo : EIATTR_VRC_CTA_INIT_COUNT
	.align		4
.L_43:
        /*0104*/ 	.byte	0x02, 0x4a
        /*0106*/ 	.byte	0x80
	.zero		1


	//----- nvinfo : EIATTR_SYSCALL_OFFSETS
	.align		4
        /*0108*/ 	.byte	0x04, 0x46
        /*010a*/ 	.short	(.L_45 - .L_44)


	//   ....[0]....
.L_44:
        /*010c*/ 	.word	0x00005fa0


	//   ....[1]....
        /*0110*/ 	.word	0x00006090


	//   ....[2]....
        /*0114*/ 	.word	0x00006800


	//   ....[3]....
        /*0118*/ 	.word	0x000074c0


	//   ....[4]....
        /*011c*/ 	.word	0x00008160


	//   ....[5]....
        /*0120*/ 	.word	0x00008e00


	//----- nvinfo : EIATTR_MBARRIER_INSTR_OFFSETS
	.align		4
.L_45:
        /*0124*/ 	.byte	0x04, 0x39
        /*0126*/ 	.short	(.L_47 - .L_46)


	//   ....[0]....
.L_46:
        /*0128*/ 	.word	0x000005f0
        /*012c*/ 	.word	0x000000ff
        /*0130*/ 	.word	0x00000000
        /*0134*/ 	.short	0x0100
        /*0136*/ 	.byte	0x08
	.zero		1


	//   ....[1]....
        /*0138*/ 	.word	0x00000600
        /*013c*/ 	.word	0x000000ff
        /*0140*/ 	.word	0x00000020
        /*0144*/ 	.short	0x0100
        /*0146*/ 	.byte	0x08
	.zero		1


	//   ....[2]....
        /*0148*/ 	.word	0x00000610
        /*014c*/ 	.word	0x000000ff
        /*0150*/ 	.word	0x00000008
        /*0154*/ 	.short	0x0100
        /*0156*/ 	.byte	0x08
	.zero		1


	//   ....[3]....
        /*0158*/ 	.word	0x00000620
        /*015c*/ 	.word	0x000000ff
        /*0160*/ 	.word	0x00000028
        /*0164*/ 	.short	0x0100
        /*0166*/ 	.byte	0x08
	.zero		1


	//   ....[4]....
        /*0168*/ 	.word	0x00000630
        /*016c*/ 	.word	0x000000ff
        /*0170*/ 	.word	0x00000010
        /*0174*/ 	.short	0x0100
        /*0176*/ 	.byte	0x08
	.zero		1


	//   ....[5]....
        /*0178*/ 	.word	0x00000640
        /*017c*/ 	.word	0x000000ff
        /*0180*/ 	.word	0x00000030
        /*0184*/ 	.short	0x0100
        /*0186*/ 	.byte	0x08
	.zero		1


	//   ....[6]....
        /*0188*/ 	.word	0x00000650
        /*018c*/ 	.word	0x000000ff
        /*0190*/ 	.word	0x00000018
        /*0194*/ 	.short	0x0100
        /*0196*/ 	.byte	0x08
	.zero		1


	//   ....[7]....
        /*0198*/ 	.word	0x00000660
        /*019c*/ 	.word	0x000000ff
        /*01a0*/ 	.word	0x00000038
        /*01a4*/ 	.short	0x0100
        /*01a6*/ 	.byte	0x08
	.zero		1


	//   ....[8]....
        /*01a8*/ 	.word	0x00000780
        /*01ac*/ 	.word	0x000000ff
        /*01b0*/ 	.word	0x00000040
        /*01b4*/ 	.short	0x0100
        /*01b6*/ 	.byte	0x09
	.zero		1


	//   ....[9]....
        /*01b8*/ 	.word	0x00000790
        /*01bc*/ 	.word	0x000000ff
        /*01c0*/ 	.word	0x00000060
        /*01c4*/ 	.short	0x0100
        /*01c6*/ 	.byte	0x09
	.zero		1


	//   ....[10]....
        /*01c8*/ 	.word	0x000007a0
        /*01cc*/ 	.word	0x000000ff
        /*01d0*/ 	.word	0x00000048
        /*01d4*/ 	.short	0x0100
        /*01d6*/ 	.byte	0x09
	.zero		1


	//   ....[11]....
        /*01d8*/ 	.word	0x000007b0
        /*01dc*/ 	.word	0x000000ff
        /*01e0*/ 	.word	0x00000068
        /*01e4*/ 	.short	0x0100
        /*01e6*/ 	.byte	0x09
	.zero		1


	//   ....[12]....
        /*01e8*/ 	.word	0x000007c0
        /*01ec*/ 	.word	0x000000ff
        /*01f0*/ 	.word	0x00000050
        /*01f4*/ 	.short	0x0100
        /*01f6*/ 	.byte	0x09
	.zero		1


	//   ....[13]....
        /*01f8*/ 	.word	0x000007d0
        /*01fc*/ 	.word	0x000000ff
        /*0200*/ 	.word	0x00000070
        /*0204*/ 	.short	0x0100
        /*0206*/ 	.byte	0x09
	.zero		1


	//   ....[14]....
        /*0208*/ 	.word	0x000007e0
        /*020c*/ 	.word	0x000000ff
        /*0210*/ 	.word	0x00000058
        /*0214*/ 	.short	0x0100
        /*0216*/ 	.byte	0x09
	.zero		1


	//   ....[15]....
        /*0218*/ 	.word	0x000007f0
        /*021c*/ 	.word	0x000000ff
        /*0220*/ 	.word	0x00000078
        /*0224*/ 	.short	0x0100
        /*0226*/ 	.byte	0x09
	.zero		1


	//   ....[16]....
        /*0228*/ 	.word	0x000008d0
        /*022c*/ 	.word	0x000000ff
        /*0230*/ 	.word	0x00000080
        /*0234*/ 	.short	0x0100
        /*0236*/ 	.byte	0x08
	.zero		1


	//   ....[17]....
        /*0238*/ 	.word	0x000008e0
        /*023c*/ 	.word	0x000000ff
        /*0240*/ 	.word	0x00000088
        /*0244*/ 	.short	0x0100
        /*0246*/ 	.byte	0x08
	.zero		1


	//   ....[18]....
        /*0248*/ 	.word	0x00000a10
        /*024c*/ 	.word	0x000000ff
        /*0250*/ 	.word	0x00000090
        /*0254*/ 	.short	0x0100
        /*0256*/ 	.byte	0x08
	.zero		1


	//   ....[19]....
        /*0258*/ 	.word	0x00000a20
        /*025c*/ 	.word	0x000000ff
        /*0260*/ 	.word	0x000000a0
        /*0264*/ 	.short	0x0100
        /*0266*/ 	.byte	0x08
	.zero		1


	//   ....[20]....
        /*0268*/ 	.word	0x00000a30
        /*026c*/ 	.word	0x000000ff
        /*0270*/ 	.word	0x00000098
        /*0274*/ 	.short	0x0100
        /*0276*/ 	.byte	0x08
	.zero		1


	//   ....[21]....
        /*0278*/ 	.word	0x00000a40
        /*027c*/ 	.word	0x000000ff
        /*0280*/ 	.word	0x000000a8
        /*0284*/ 	.short	0x0100
        /*0286*/ 	.byte	0x08
	.zero		1


	//   ....[22]....
        /*0288*/ 	.word	0x00000b60
        /*028c*/ 	.word	0x000000ff
        /*0290*/ 	.word	0x000000b0
        /*0294*/ 	.short	0x0100
        /*0296*/ 	.byte	0x09
	.zero		1


	//   ....[23]....
        /*0298*/ 	.word	0x00000b70
        /*029c*/ 	.word	0x000000ff
        /*02a0*/ 	.word	0x000000d0
        /*02a4*/ 	.short	0x0100
        /*02a6*/ 	.byte	0x09
	.zero		1


	//   ....[24]....
        /*02a8*/ 	.word	0x00000b80
        /*02ac*/ 	.word	0x000000ff
        /*02b0*/ 	.word	0x000000b8
        /*02b4*/ 	.short	0x0100
        /*02b6*/ 	.byte	0x09
	.zero		1


	//   ....[25]....
        /*02b8*/ 	.word	0x00000b90
        /*02bc*/ 	.word	0x000000ff
        /*02c0*/ 	.word	0x000000d8
        /*02c4*/ 	.short	0x0100
        /*02c6*/ 	.byte	0x09
	.zero		1


	//   ....[26]....
        /*02c8*/ 	.word	0x00000ba0
        /*02cc*/ 	.word	0x000000ff
        /*02d0*/ 	.word	0x000000c0
        /*02d4*/ 	.short	0x0100
        /*02d6*/ 	.byte	0x09
	.zero		1


	//   ....[27]....
        /*02d8*/ 	.word	0x00000bb0
        /*02dc*/ 	.word	0x000000ff
        /*02e0*/ 	.word	0x000000e0
        /*02e4*/ 	.short	0x0100
        /*02e6*/ 	.byte	0x09
	.zero		1


	//   ....[28]....
        /*02e8*/ 	.word	0x00000bc0
        /*02ec*/ 	.word	0x000000ff
        /*02f0*/ 	.word	0x000000c8
        /*02f4*/ 	.short	0x0100
        /*02f6*/ 	.byte	0x09
	.zero		1


	//   ....[29]....
        /*02f8*/ 	.word	0x00000bd0
        /*02fc*/ 	.word	0x000000ff
        /*0300*/ 	.word	0x000000e8
        /*0304*/ 	.short	0x0100
        /*0306*/ 	.byte	0x09
	.zero		1


	//   ....[30]....
        /*0308*/ 	.word	0x00000cc0
        /*030c*/ 	.word	0x000000ff
        /*0310*/ 	.word	0x000000f0
        /*0314*/ 	.short	0x0100
        /*0316*/ 	.byte	0x08
	.zero		1


	//   ....[31]....
        /*0318*/ 	.word	0x00000cd0
        /*031c*/ 	.word	0x000000ff
        /*0320*/ 	.word	0x00000100
        /*0324*/ 	.short	0x0100
        /*0326*/ 	.byte	0x08
	.zero		1


	//   ....[32]....
        /*0328*/ 	.word	0x00000ce0
        /*032c*/ 	.word	0x000000ff
        /*0330*/ 	.word	0x000000f8
        /*0334*/ 	.short	0x0100
        /*0336*/ 	.byte	0x08
	.zero		1


	//   ....[33]....
        /*0338*/ 	.word	0x00000cf0
        /*033c*/ 	.word	0x000000ff
        /*0340*/ 	.word	0x00000108
        /*0344*/ 	.short	0x0100
        /*0346*/ 	.byte	0x08
	.zero		1


	//   ....[34]....
        /*0348*/ 	.word	0x00000de0
        /*034c*/ 	.word	0x000000ff
        /*0350*/ 	.word	0x00000110
        /*0354*/ 	.short	0x0100
        /*0356*/ 	.byte	0x07
	.zero		1


	//   ....[35]....
        /*0358*/ 	.word	0x000017f0
        /*035c*/ 	.word	0x00000002
        /*0360*/ 	.word	0x00000100
        /*0364*/ 	.short	0x010a
        /*0366*/ 	.byte	0xff
	.zero		1


	//   ....[36]....
        /*0368*/ 	.word	0x00001820
        /*036c*/ 	.word	0x00000002
        /*0370*/ 	.word	0x000000f0
        /*0374*/ 	.short	0x0101
        /*0376*/ 	.byte	0xff
	.zero		1


	//   ....[37]....
        /*0378*/ 	.word	0x000018f0
        /*037c*/ 	.word	0x000000ff
        /*0380*/ 	.word	0x00000020
        /*0384*/ 	.short	0x010a
        /*0386*/ 	.byte	0x08
	.zero		1


	//   ....[38]....
        /*0388*/ 	.word	0x000019f0
        /*038c*/ 	.word	0x000000ff
        /*0390*/ 	.word	0x00000020
        /*0394*/ 	.short	0x010a
        /*0396*/ 	.byte	0x21
	.zero		1


	//   ....[39]....
        /*0398*/ 	.word	0x00001ba0
        /*039c*/ 	.word	0x000000ff
        /*03a0*/ 	.word	0x00000020
        /*03a4*/ 	.short	0x010a
        /*03a6*/ 	.byte	0x08
	.zero		1


	//   ....[40]....
        /*03a8*/ 	.word	0x00001d60
        /*03ac*/ 	.word	0x000000ff
        /*03b0*/ 	.word	0x00000088
        /*03b4*/ 	.short	0x0101
        /*03b6*/ 	.byte	0x06
	.zero		1


	//   ....[41]....
        /*03b8*/ 	.word	0x00001d80
        /*03bc*/ 	.word	0x000000ff
        /*03c0*/ 	.word	0x00000020
        /*03c4*/ 	.short	0x010a
        /*03c6*/ 	.byte	0x08
	.zero		1


	//   ....[42]....
        /*03c8*/ 	.word	0x00001e00
        /*03cc*/ 	.word	0x000000ff
        /*03d0*/ 	.word	0x00000020
        /*03d4*/ 	.short	0x010a
        /*03d6*/ 	.byte	0x21
	.zero		1


	//   ....[43]....
        /*03d8*/ 	.word	0x00001f90
        /*03dc*/ 	.word	0x000000ff
        /*03e0*/ 	.word	0x00000020
        /*03e4*/ 	.short	0x010a
        /*03e6*/ 	.byte	0x08
	.zero		1


	//   ....[44]....
        /*03e8*/ 	.word	0x00002180
        /*03ec*/ 	.word	0x00000002
        /*03f0*/ 	.word	0x00000090
        /*03f4*/ 	.short	0x010a
        /*03f6*/ 	.byte	0xff
	.zero		1


	//   ....[45]....
        /*03f8*/ 	.word	0x00002240
        /*03fc*/ 	.word	0x00000002
        /*0400*/ 	.word	0x00000000
        /*0404*/ 	.short	0x0101
        /*0406*/ 	.byte	0xff
	.zero		1


	//   ....[46]....
        /*0408*/ 	.word	0x000027a0
        /*040c*/ 	.word	0x000000ff
        /*0410*/ 	.word	0x00000000
        /*0414*/ 	.short	0x010a
        /*0416*/ 	.byte	0x04
	.zero		1


	//   ....[47]....
        /*0418*/ 	.word	0x00002830
        /*041c*/ 	.word	0x000000ff
        /*0420*/ 	.word	0x00000000
        /*0424*/ 	.short	0x010a
        /*0426*/ 	.byte	0x04
	.zero		1


	//   ....[48]....
        /*0428*/ 	.word	0x000028c0
        /*042c*/ 	.word	0x000000ff
        /*0430*/ 	.word	0x00000000
        /*0434*/ 	.short	0x010a
        /*0436*/ 	.byte	0x04
	.zero		1


	//   ....[49]....
        /*0438*/ 	.word	0x00002960
        /*043c*/ 	.word	0x00000000
        /*0440*/ 	.word	0x00000000
        /*0444*/ 	.short	0x010a
        /*0446*/ 	.byte	0xff
	.zero		1


	//   ....[50]....
        /*0448*/ 	.word	0x00002a90
        /*044c*/ 	.word	0x00000000
        /*0450*/ 	.word	0x000000f0
        /*0454*/ 	.short	0x010a
        /*0456*/ 	.byte	0xff
	.zero		1


	//   ....[51]....
        /*0458*/ 	.word	0x00002b00
        /*045c*/ 	.word	0x00000000
        /*0460*/ 	.word	0x00000000
        /*0464*/ 	.short	0x0101
        /*0466*/ 	.byte	0xff
	.zero		1


	//   ....[52]....
        /*0468*/ 	.word	0x00002b20
        /*046c*/ 	.word	0x000000ff
        /*0470*/ 	.word	0x000000a0
        /*0474*/ 	.short	0x010a
        /*0476*/ 	.byte	0x05
	.zero		1


	//   ....[53]....
        /*0478*/ 	.word	0x00002c40
        /*047c*/ 	.word	0x00000000
        /*0480*/ 	.word	0x00000090
        /*0484*/ 	.short	0x010a
        /*0486*/ 	.byte	0xff
	.zero		1


	//   ....[54]....
        /*0488*/ 	.word	0x00002d40
        /*048c*/ 	.word	0x00000000
        /*0490*/ 	.word	0x00000000
        /*0494*/ 	.short	0x0101
        /*0496*/ 	.byte	0xff
	.zero		1


	//   ....[55]....
        /*0498*/ 	.word	0x00002dd0
        /*049c*/ 	.word	0x000000ff
        /*04a0*/ 	.word	0x000000a0
        /*04a4*/ 	.short	0x0106
        /*04a6*/ 	.byte	0x05
	.zero		1


	//   ....[56]....
        /*04a8*/ 	.word	0x00002df0
        /*04ac*/ 	.word	0x000000ff
        /*04b0*/ 	.word	0x000000a0
        /*04b4*/ 	.short	0x010a
        /*04b6*/ 	.byte	0x05
	.zero		1


	//   ....[57]....
        /*04b8*/ 	.word	0x00002e80
        /*04bc*/ 	.word	0x000000ff
        /*04c0*/ 	.word	0x000000a0
        /*04c4*/ 	.short	0x0106
        /*04c6*/ 	.byte	0x04
	.zero		1


	//   ....[58]....
        /*04c8*/ 	.word	0x00002ec0
        /*04cc*/ 	.word	0x00000000
        /*04d0*/ 	.word	0x000000a0
        /*04d4*/ 	.short	0x010a
        /*04d6*/ 	.byte	0xff
	.zero		1


	//   ....[59]....
        /*04d8*/ 	.word	0x00003100
        /*04dc*/ 	.word	0x000000ff
        /*04e0*/ 	.word	0x00000008
        /*04e4*/ 	.short	0x010a
        /*04e6*/ 	.byte	0x06
	.zero		1


	//   ....[60]....
        /*04e8*/ 	.word	0x00003120
        /*04ec*/ 	.word	0x000000ff
        /*04f0*/ 	.word	0x00000008
        /*04f4*/ 	.short	0x010a
        /*04f6*/ 	.byte	0x06
	.zero		1


	//   ....[61]....
        /*04f8*/ 	.word	0x000032b0
        /*04fc*/ 	.word	0x000000ff
        /*0500*/ 	.word	0x00000008
        /*0504*/ 	.short	0x010a
        /*0506*/ 	.byte	0x06
	.zero		1


	//   ....[62]....
        /*0508*/ 	.word	0x000032d0
        /*050c*/ 	.word	0x000000ff
        /*0510*/ 	.word	0x00000008
        /*0514*/ 	.short	0x010a
        /*0516*/ 	.byte	0x06
	.zero		1


	//   ....[63]....
        /*0518*/ 	.word	0x00003390
        /*051c*/ 	.word	0x000000ff
        /*0520*/ 	.word	0x00000000
        /*0524*/ 	.short	0x0101
        /*0526*/ 	.byte	0x07
	.zero		1


	//   ....[64]....
        /*0528*/ 	.word	0x00003750
        /*052c*/ 	.word	0x00000000
        /*0530*/ 	.word	0x00000090
        /*0534*/ 	.short	0x010a
        /*0536*/ 	.byte	0xff
	.zero		1


	//   ....[65]....
        /*0538*/ 	.word	0x00003810
        /*053c*/ 	.word	0x00000000
        /*0540*/ 	.word	0x00000000
        /*0544*/ 	.short	0x0101
        /*0546*/ 	.byte	0xff
	.zero		1


	//   ....[66]....
        /*0548*/ 	.word	0x000038c0
        /*054c*/ 	.word	0x000000ff
        /*0550*/ 	.word	0x00000000
        /*0554*/ 	.short	0x010a
        /*0556*/ 	.byte	0x09
	.zero		1


	//   ....[67]....
        /*0558*/ 	.word	0x000038e0
        /*055c*/ 	.word	0x000000ff
        /*0560*/ 	.word	0x000000d0
        /*0564*/ 	.short	0x010a
        /*0566*/ 	.byte	0x08
	.zero		1


	//   ....[68]....
        /*0568*/ 	.word	0x00003990
        /*056c*/ 	.word	0x000000ff
        /*0570*/ 	.word	0x00000000
        /*0574*/ 	.short	0x010a
        /*0576*/ 	.byte	0x0e
	.zero		1


	//   ....[69]....
        /*0578*/ 	.word	0x00003ac0
        /*057c*/ 	.word	0x000000ff
        /*0580*/ 	.word	0x00000000
        /*0584*/ 	.short	0x010a
        /*0586*/ 	.byte	0x26
	.zero		1


	//   ....[70]....
        /*0588*/ 	.word	0x00003f00
        /*058c*/ 	.word	0x000000ff
        /*0590*/ 	.word	0x00000000
        /*0594*/ 	.short	0x010a
        /*0596*/ 	.byte	0x08
	.zero		1


	//   ....[71]....
        /*0598*/ 	.word	0x00003f90
        /*059c*/ 	.word	0x000000ff
        /*05a0*/ 	.word	0x00000000
        /*05a4*/ 	.short	0x010a
        /*05a6*/ 	.byte	0x08
	.zero		1


	//   ....[72]....
        /*05a8*/ 	.word	0x00004020
        /*05ac*/ 	.word	0x000000ff
        /*05b0*/ 	.word	0x00000000
        /*05b4*/ 	.short	0x010a
        /*05b6*/ 	.byte	0x08
	.zero		1


	//   ....[73]....
        /*05b8*/ 	.word	0x000040c0
        /*05bc*/ 	.word	0x00000000
        /*05c0*/ 	.word	0x00000000
        /*05c4*/ 	.short	0x010a
        /*05c6*/ 	.byte	0xff
	.zero		1


	//   ....[74]....
        /*05c8*/ 	.word	0x00004100
        /*05cc*/ 	.word	0x00000000
        /*05d0*/ 	.word	0x00000000
        /*05d4*/ 	.short	0x010a
        /*05d6*/ 	.byte	0xff
	.zero		1


	//   ....[75]....
        /*05d8*/ 	.word	0x00004170
        /*05dc*/ 	.word	0x000000ff
        /*05e0*/ 	.word	0x00000000
        /*05e4*/ 	.short	0x0101
        /*05e6*/ 	.byte	0x05
	.zero		1


	//   ....[76]....
        /*05e8*/ 	.word	0x000041b0
        /*05ec*/ 	.word	0x000000ff
        /*05f0*/ 	.word	0x00000110
        /*05f4*/ 	.short	0x010a
        /*05f6*/ 	.byte	0x07
	.zero		1


	//   ....[77]....
        /*05f8*/ 	.word	0x00004200
        /*05fc*/ 	.word	0x000000ff
        /*0600*/ 	.word	0x00000000
        /*0604*/ 	.short	0x0101
        /*0606*/ 	.byte	0x05
	.zero		1


	//   ....[78]....
        /*0608*/ 	.word	0x00004650
        /*060c*/ 	.word	0x00000000
        /*0610*/ 	.word	0x00000090
        /*0614*/ 	.short	0x010a
        /*0616*/ 	.byte	0xff
	.zero		1


	//   ....[79]....
        /*0618*/ 	.word	0x00004710
        /*061c*/ 	.word	0x00000000
        /*0620*/ 	.word	0x00000000
        /*0624*/ 	.short	0x0101
        /*0626*/ 	.byte	0xff
	.zero		1


	//   ....[80]....
        /*0628*/ 	.word	0x00004a30
        /*062c*/ 	.word	0x000000ff
        /*0630*/ 	.word	0x00000088
        /*0634*/ 	.short	0x010a
        /*0636*/ 	.byte	0x07
	.zero		1


	//   ....[81]....
        /*0638*/ 	.word	0x00004c20
        /*063c*/ 	.word	0x000000ff
        /*0640*/ 	.word	0x00000060
        /*0644*/ 	.short	0x010a
        /*0646*/ 	.byte	0x07
	.zero		1


	//   ....[82]....
        /*0648*/ 	.word	0x00004e10
        /*064c*/ 	.word	0x000000ff
        /*0650*/ 	.word	0x00000040
        /*0654*/ 	.short	0x010b
        /*0656*/ 	.byte	0x07
	.zero		1


	//   ....[83]....
        /*0658*/ 	.word	0x00004e20
        /*065c*/ 	.word	0x000000ff
        /*0660*/ 	.word	0x00000000
        /*0664*/ 	.short	0x0101
        /*0666*/ 	.byte	0x0e
	.zero		1


	//   ....[84]....
        /*0668*/ 	.word	0x00004e30
        /*066c*/ 	.word	0x000000ff
        /*0670*/ 	.word	0x00000068
        /*0674*/ 	.short	0x010a
        /*0676*/ 	.byte	0x07
	.zero		1


	//   ....[85]....
        /*0678*/ 	.word	0x00004fe0
        /*067c*/ 	.word	0x000000ff
        /*0680*/ 	.word	0x00000048
        /*0684*/ 	.short	0x010b
        /*0686*/ 	.byte	0x07
	.zero		1


	//   ....[86]....
        /*0688*/ 	.word	0x00004ff0
        /*068c*/ 	.word	0x000000ff
        /*0690*/ 	.word	0x00000000
        /*0694*/ 	.short	0x0101
        /*0696*/ 	.byte	0x0e
	.zero		1


	//   ....[87]....
        /*0698*/ 	.word	0x00005000
        /*069c*/ 	.word	0x000000ff
        /*06a0*/ 	.word	0x00000070
        /*06a4*/ 	.short	0x010a
        /*06a6*/ 	.byte	0x07
	.zero		1


	//   ....[88]....
        /*06a8*/ 	.word	0x000051f0
        /*06ac*/ 	.word	0x000000ff
        /*06b0*/ 	.word	0x00000050
        /*06b4*/ 	.short	0x010b
        /*06b6*/ 	.byte	0x07
	.zero		1


	//   ....[89]....
        /*06b8*/ 	.word	0x00005260
        /*06bc*/ 	.word	0x000000ff
        /*06c0*/ 	.word	0x00000000
        /*06c4*/ 	.short	0x0101
        /*06c6*/ 	.byte	0x0e
	.zero		1


	//   ....[90]....
        /*06c8*/ 	.word	0x00005270
        /*06cc*/ 	.word	0x000000ff
        /*06d0*/ 	.word	0x00000078
        /*06d4*/ 	.short	0x010a
        /*06d6*/ 	.byte	0x07
	.zero		1


	//   ....[91]....
        /*06d8*/ 	.word	0x00005510
        /*06dc*/ 	.word	0x000000ff
        /*06e0*/ 	.word	0x00000058
        /*06e4*/ 	.short	0x010b
        /*06e6*/ 	.byte	0x07
	.zero		1


	//   ....[92]....
        /*06e8*/ 	.word	0x00005530
        /*06ec*/ 	.word	0x000000ff
        /*06f0*/ 	.word	0x00000000
        /*06f4*/ 	.short	0x0101
        /*06f6*/ 	.byte	0x0d
	.zero		1


	//   ....[93]....
        /*06f8*/ 	.word	0x00005560
        /*06fc*/ 	.word	0x000000ff
        /*0700*/ 	.word	0x00000060
        /*0704*/ 	.short	0x010a
        /*0706*/ 	.byte	0x07
	.zero		1


	//   ....[94]....
        /*0708*/ 	.word	0x00005580
        /*070c*/ 	.word	0x000000ff
        /*0710*/ 	.word	0x00000068
        /*0714*/ 	.short	0x010a
        /*0716*/ 	.byte	0x07
	.zero		1


	//   ....[95]....
        /*0718*/ 	.word	0x000055a0
        /*071c*/ 	.word	0x000000ff
        /*0720*/ 	.word	0x00000070
        /*0724*/ 	.short	0x010a
        /*0726*/ 	.byte	0x07
	.zero		1


	//   ....[96]....
        /*0728*/ 	.word	0x000055e0
        /*072c*/ 	.word	0x00000000
        /*0730*/ 	.word	0x00000078
        /*0734*/ 	.short	0x010a
        /*0736*/ 	.byte	0xff
	.zero		1


	//   ....[97]....
        /*0738*/ 	.word	0x00005960
        /*073c*/ 	.word	0x00000000
        /*0740*/ 	.word	0x00000090
        /*0744*/ 	.short	0x010a
        /*0746*/ 	.byte	0xff
	.zero		1


	//   ....[98]....
        /*0748*/ 	.word	0x00005a70
        /*074c*/ 	.word	0x00000000
        /*0750*/ 	.word	0x00000000
        /*0754*/ 	.short	0x0101
        /*0756*/ 	.byte	0xff
	.zero		1


	//   ....[99]....
        /*0758*/ 	.word	0x000064c0
        /*075c*/ 	.word	0x000000ff
        /*0760*/ 	.word	0x00000040
        /*0764*/ 	.short	0x010a
        /*0766*/ 	.byte	0x30
	.zero		1


	//   ....[100]....
        /*0768*/ 	.word	0x00006500
        /*076c*/ 	.word	0x00000070
        /*0770*/ 	.word	0x000000b0
        /*0774*/ 	.short	0x010a
        /*0776*/ 	.byte	0xff
	.zero		1


	//   ....[101]....
        /*0778*/ 	.word	0x000065f0
        /*077c*/ 	.word	0x000000ff
        /*0780*/ 	.word	0x00000040
        /*0784*/ 	.short	0x010a
        /*0786*/ 	.byte	0x30
	.zero		1


	//   ....[102]....
        /*0788*/ 	.word	0x000066e0
        /*078c*/ 	.word	0x00000070
        /*0790*/ 	.word	0x000000b0
        /*0794*/ 	.short	0x010a
        /*0796*/ 	.byte	0xff
	.zero		1


	//   ....[103]....
        /*0798*/ 	.word	0x000071f0
        /*079c*/ 	.word	0x00000000
        /*07a0*/ 	.word	0x00000000
        /*07a4*/ 	.short	0x0101
        /*07a6*/ 	.byte	0xff
	.zero		1


	//   ....[104]....
        /*07a8*/ 	.word	0x00007200
        /*07ac*/ 	.word	0x00000002
        /*07b0*/ 	.word	0x00000040
        /*07b4*/ 	.short	0x010a
        /*07b6*/ 	.byte	0xff
	.zero		1


	//   ....[105]....
        /*07b8*/ 	.word	0x000072e0
        /*07bc*/ 	.word	0x00000002
        /*07c0*/ 	.word	0x00000040
        /*07c4*/ 	.short	0x010a
        /*07c6*/ 	.byte	0xff
	.zero		1


	//   ....[106]....
        /*07c8*/ 	.word	0x00007e90
        /*07cc*/ 	.word	0x0000003f
        /*07d0*/ 	.word	0x00000000
        /*07d4*/ 	.short	0x0101
        /*07d6*/ 	.byte	0xff
	.zero		1


	//   ....[107]....
        /*07d8*/ 	.word	0x00007eb0
        /*07dc*/ 	.word	0x00000000
        /*07e0*/ 	.word	0x00000040
        /*07e4*/ 	.short	0x010a
        /*07e6*/ 	.byte	0xff
	.zero		1


	//   ....[108]....
        /*07e8*/ 	.word	0x00007f80
        /*07ec*/ 	.word	0x00000000
        /*07f0*/ 	.word	0x00000040
        /*07f4*/ 	.short	0x010a
        /*07f6*/ 	.byte	0xff
	.zero		1


	//   ....[109]....
        /*07f8*/ 	.word	0x00008b30
        /*07fc*/ 	.word	0x0000003f
        /*0800*/ 	.word	0x00000000
        /*0804*/ 	.short	0x0101
        /*0806*/ 	.byte	0xff
	.zero		1


	//   ....[110]....
        /*0808*/ 	.word	0x00008b50
        /*080c*/ 	.word	0x00000000
        /*0810*/ 	.word	0x00000040
        /*0814*/ 	.short	0x010a
        /*0816*/ 	.byte	0xff
	.zero		1


	//   ....[111]....
        /*0818*/ 	.word	0x00008c20
        /*081c*/ 	.word	0x00000000
        /*0820*/ 	.word	0x00000040
        /*0824*/ 	.short	0x010a
        /*0826*/ 	.byte	0xff
	.zero		1


	//   ....[112]....
        /*0828*/ 	.word	0x00008ef0
        /*082c*/ 	.word	0x00000070
        /*0830*/ 	.word	0x00000000
        /*0834*/ 	.short	0x0101
        /*0836*/ 	.byte	0xff
	.zero		1


	//   ....[113]....
        /*0838*/ 	.word	0x00009820
        /*083c*/ 	.word	0x00000000
        /*0840*/ 	.word	0x00000000
        /*0844*/ 	.short	0x0101
        /*0846*/ 	.byte	0xff
	.zero		1


	//   ....[114]....
        /*0848*/ 	.word	0x00009a90
        /*084c*/ 	.word	0x000000ff
        /*0850*/ 	.word	0x00000000
        /*0854*/ 	.short	0x0101
        /*0856*/ 	.byte	0x04
	.zero		1


	//   ....[115]....
        /*0858*/ 	.word	0x00009ab0
        /*085c*/ 	.word	0x00000002
        /*0860*/ 	.word	0x00000100
        /*0864*/ 	.short	0x010a
        /*0866*/ 	.byte	0xff
	.zero		1


	//   ....[116]....
        /*0868*/ 	.word	0x00009b10
        /*086c*/ 	.word	0x00000002
        /*0870*/ 	.word	0x00000020
        /*0874*/ 	.short	0x010a
        /*0876*/ 	.byte	0xff
	.zero		1


	//   ....[117]....
        /*0878*/ 	.word	0x00009b70
        /*087c*/ 	.word	0x00000002
        /*0880*/ 	.word	0x00000020
        /*0884*/ 	.short	0x010a
        /*0886*/ 	.byte	0xff
	.zero		1


	//   ....[118]....
        /*0888*/ 	.word	0x00009bc0
        /*088c*/ 	.word	0x00000002
        /*0890*/ 	.word	0x00000090
        /*0894*/ 	.short	0x010a
        /*0896*/ 	.byte	0xff
	.zero		1


	//   ....[119]....
        /*0898*/ 	.word	0x00009c20
        /*089c*/ 	.word	0x00000000
        /*08a0*/ 	.word	0x00000000
        /*08a4*/ 	.short	0x010a
        /*08a6*/ 	.byte	0xff
	.zero		1


	//   ....[120]....
        /*08a8*/ 	.word	0x00009c80
        /*08ac*/ 	.word	0x00000000
        /*08b0*/ 	.word	0x00000000
        /*08b4*/ 	.short	0x010a
        /*08b6*/ 	.byte	0xff
	.zero		1


	//   ....[121]....
        /*08b8*/ 	.word	0x00009ce0
        /*08bc*/ 	.word	0x00000000
        /*08c0*/ 	.word	0x00000000
        /*08c4*/ 	.short	0x010a
        /*08c6*/ 	.byte	0xff
	.zero		1


	//   ....[122]....
        /*08c8*/ 	.word	0x00009d30
        /*08cc*/ 	.word	0x00000000
        /*08d0*/ 	.word	0x000000f0
        /*08d4*/ 	.short	0x010a
        /*08d6*/ 	.byte	0xff
	.zero		1


	//   ....[123]....
        /*08d8*/ 	.word	0x00009d90
        /*08dc*/ 	.word	0x00000000
        /*08e0*/ 	.word	0x000000a0
        /*08e4*/ 	.short	0x010a
        /*08e6*/ 	.byte	0xff
	.zero		1


	//   ....[124]....
        /*08e8*/ 	.word	0x00009de0
        /*08ec*/ 	.word	0x00000000
        /*08f0*/ 	.word	0x00000090
        /*08f4*/ 	.short	0x010a
        /*08f6*/ 	.byte	0xff
	.zero		1


	//   ....[125]....
        /*08f8*/ 	.word	0x00009e40
        /*08fc*/ 	.word	0x00000000
        /*0900*/ 	.word	0x000000a0
        /*0904*/ 	.short	0x010a
        /*0906*/ 	.byte	0xff
	.zero		1


	//   ....[126]....
        /*0908*/ 	.word	0x00009ea0
        /*090c*/ 	.word	0x00000004
        /*0910*/ 	.word	0x00000008
        /*0914*/ 	.short	0x010a
        /*0916*/ 	.byte	0xff
	.zero		1


	//   ....[127]....
        /*0918*/ 	.word	0x00009f80
        /*091c*/ 	.word	0x00000002
        /*0920*/ 	.word	0x00000008
        /*0924*/ 	.short	0x010a
        /*0926*/ 	.byte	0xff
	.zero		1


	//   ....[128]....
        /*0928*/ 	.word	0x00009fd0
        /*092c*/ 	.word	0x00000000
        /*0930*/ 	.word	0x00000090
        /*0934*/ 	.short	0x010a
        /*0936*/ 	.byte	0xff
	.zero		1


	//   ....[129]....
        /*0938*/ 	.word	0x0000a030
        /*093c*/ 	.word	0x00000000
        /*0940*/ 	.word	0x000000d0
        /*0944*/ 	.short	0x010a
        /*0946*/ 	.byte	0xff
	.zero		1


	//   ....[130]....
        /*0948*/ 	.word	0x0000a090
        /*094c*/ 	.word	0x00000000
        /*0950*/ 	.word	0x00000000
        /*0954*/ 	.short	0x010a
        /*0956*/ 	.byte	0xff
	.zero		1


	//   ....[131]....
        /*0958*/ 	.word	0x0000a0f0
        /*095c*/ 	.word	0x00000000
        /*0960*/ 	.word	0x00000000
        /*0964*/ 	.short	0x010a
        /*0966*/ 	.byte	0xff
	.zero		1


	//   ....[132]....
        /*0968*/ 	.word	0x0000a150
        /*096c*/ 	.word	0x00000000
        /*0970*/ 	.word	0x00000000
        /*0974*/ 	.short	0x010a
        /*0976*/ 	.byte	0xff
	.zero		1


	//   ....[133]....
        /*0978*/ 	.word	0x0000a1b0
        /*097c*/ 	.word	0x00000000
        /*0980*/ 	.word	0x00000000
        /*0984*/ 	.short	0x010a
        /*0986*/ 	.byte	0xff
	.zero		1


	//   ....[134]....
        /*0988*/ 	.word	0x0000a210
        /*098c*/ 	.word	0x00000000
        /*0990*/ 	.word	0x00000110
        /*0994*/ 	.short	0x010a
        /*0996*/ 	.byte	0xff
	.zero		1


	//   ....[135]....
        /*0998*/ 	.word	0x0000a260
        /*099c*/ 	.word	0x00000000
        /*09a0*/ 	.word	0x00000090
        /*09a4*/ 	.short	0x010a
        /*09a6*/ 	.byte	0xff
	.zero		1


	//   ....[136]....
        /*09a8*/ 	.word	0x0000a2c0
        /*09ac*/ 	.word	0x00000000
        /*09b0*/ 	.word	0x00000088
        /*09b4*/ 	.short	0x010a
        /*09b6*/ 	.byte	0xff
	.zero		1


	//   ....[137]....
        /*09b8*/ 	.word	0x0000a320
        /*09bc*/ 	.word	0x00000000
        /*09c0*/ 	.word	0x00000060
        /*09c4*/ 	.short	0x010a
        /*09c6*/ 	.byte	0xff
	.zero		1


	//   ....[138]....
        /*09c8*/ 	.word	0x0000a380
        /*09cc*/ 	.word	0x00000000
        /*09d0*/ 	.word	0x00000068
        /*09d4*/ 	.short	0x010a
        /*09d6*/ 	.byte	0xff
	.zero		1


	//   ....[139]....
        /*09d8*/ 	.word	0x0000a3e0
        /*09dc*/ 	.word	0x00000000
        /*09e0*/ 	.word	0x00000070
        /*09e4*/ 	.short	0x010a
        /*09e6*/ 	.byte	0xff
	.zero		1


	//   ....[140]....
        /*09e8*/ 	.word	0x0000a440
        /*09ec*/ 	.word	0x00000000
        /*09f0*/ 	.word	0x00000078
        /*09f4*/ 	.short	0x010a
        /*09f6*/ 	.byte	0xff
	.zero		1


	//   ....[141]....
        /*09f8*/ 	.word	0x0000a4a0
        /*09fc*/ 	.word	0x00000000
        /*0a00*/ 	.word	0x00000060
        /*0a04*/ 	.short	0x010a
        /*0a06*/ 	.byte	0xff
	.zero		1


	//   ....[142]....
        /*0a08*/ 	.word	0x0000a500
        /*0a0c*/ 	.word	0x00000000
        /*0a10*/ 	.word	0x00000068
        /*0a14*/ 	.short	0x010a
        /*0a16*/ 	.byte	0xff
	.zero		1


	//   ....[143]....
        /*0a18*/ 	.word	0x0000a560
        /*0a1c*/ 	.word	0x00000000
        /*0a20*/ 	.word	0x00000070
        /*0a24*/ 	.short	0x010a
        /*0a26*/ 	.byte	0xff
	.zero		1


	//   ....[144]....
        /*0a28*/ 	.word	0x0000a5b0
        /*0a2c*/ 	.word	0x00000000
        /*0a30*/ 	.word	0x00000090
        /*0a34*/ 	.short	0x010a
        /*0a36*/ 	.byte	0xff
	.zero		1


	//   ....[145]....
        /*0a38*/ 	.word	0x0000a610
        /*0a3c*/ 	.word	0x00000002
        /*0a40*/ 	.word	0x00000040
        /*0a44*/ 	.short	0x010a
        /*0a46*/ 	.byte	0xff
	.zero		1


	//   ....[146]....
        /*0a48*/ 	.word	0x0000a660
        /*0a4c*/ 	.word	0x00000070
        /*0a50*/ 	.word	0x000000b0
        /*0a54*/ 	.short	0x010a
        /*0a56*/ 	.byte	0xff
	.zero		1


	//   ....[147]....
        /*0a58*/ 	.word	0x0000a6b0
        /*0a5c*/ 	.word	0x00000002
        /*0a60*/ 	.word	0x00000040
        /*0a64*/ 	.short	0x010a
        /*0a66*/ 	.byte	0xff
	.zero		1


	//   ....[148]....
        /*0a68*/ 	.word	0x0000a700
        /*0a6c*/ 	.word	0x00000000
        /*0a70*/ 	.word	0x00000040
        /*0a74*/ 	.short	0x010a
        /*0a76*/ 	.byte	0xff
	.zero		1


	//   ....[149]....
        /*0a78*/ 	.word	0x0000a750
        /*0a7c*/ 	.word	0x00000000
        /*0a80*/ 	.word	0x00000040
        /*0a84*/ 	.short	0x010a
        /*0a86*/ 	.byte	0xff
	.zero		1


	//----- nvinfo : EIATTR_NUM_MBARRIERS
	.align		4
.L_47:
        /*0a88*/ 	.byte	0x03, 0x38
        /*0a8a*/ 	.short	0x0023


	//----- nvinfo : EIATTR_EXIT_INSTR_OFFSETS
	.align		4
        /*0a8c*/ 	.byte	0x04, 0x1c
        /*0a8e*/ 	.short	(.L_49 - .L_48)


	//   ....[0]....
.L_48:
        /*0a90*/ 	.word	0x00002990


	//   ....[1]....
        /*0a94*/ 	.word	0x00002e90


	//   ....[2]....
        /*0a98*/ 	.word	0x00002ef0


	//   ....[3]....
        /*0a9c*/ 	.word	0x00004430


	//   ....[4]....
        /*0aa0*/ 	.word	0x00005610


	//   ....[5]....
        /*0aa4*/ 	.word	0x00005650


	//   ....[6]....
        /*0aa8*/ 	.word	0x00009980


	//   ....[7]....
        /*0aac*/ 	.word	0x00009a00


	//   ....[8]....
        /*0ab0*/ 	.word	0x00009a30


	//   ....[9]....
        /*0ab4*/ 	.word	0x00009aa0


	//----- nvinfo : EIATTR_MAX_THREADS
	.align		4
.L_49:
        /*0ab8*/ 	.byte	0x04, 0x05
        /*0aba*/ 	.short	(.L_51 - .L_50)
.L_50:
        /*0abc*/ 	.word	0x00000100
        /*0ac0*/ 	.word	0x00000001
        /*0ac4*/ 	.word	0x00000001


	//----- nvinfo : EIATTR_CRS_STACK_SIZE
	.align		4
.L_51:
        /*0ac8*/ 	.byte	0x04, 0x1e
        /*0aca*/ 	.short	(.L_53 - .L_52)
.L_52:
        /*0acc*/ 	.word	0x00000000


	//----- nvinfo : EIATTR_CBANK_PARAM_SIZE
	.align		4
.L_53:
        /*0ad0*/ 	.byte	0x03, 0x19
        /*0ad2*/ 	.short	0x0800


	//----- nvinfo : EIATTR_PARAM_CBANK
	.align		4
        /*0ad4*/ 	.byte	0x04, 0x0a
        /*0ad6*/ 	.short	(.L_55 - .L_54)
	.align		4
.L_54:
        /*0ad8*/ 	.word	index@(.nv.constant0._ZN7cutlass13device_kernelINS_4gemm6kernel13GemmUniversalIN4cute5tupleIJiiiiEEENS1_10collective13CollectiveMmaINS1_35MainloopSm100TmaUmmaWarpSpecializedILi4ELi2ELi4ENS5_IJNS4_1CILi2EEENSA_ILi1EEESC_EEEEENS5_IJNSA_ILi128EEENSA_ILi256EEESF_EEENS_6half_tENS5_IJlSC_lEEESI_SJ_NS4_8TiledMMAINS4_8MMA_AtomIJNS4_26SM100_MMA_F16BF16_2x1SM_SSISI_SI_fLi128ELi256ELNS4_4UMMA5MajorE0ELSO_0ELNSN_7ScaleInE0ELSP_0EEEEEENS4_6LayoutINS5_IJSC_SC_SC_EEENS5_IJNSA_ILi0EEESU_SU_EEEEENS5_IJNS4_10UnderscoreESX_SX_EEEEENS4_18SM100_TMA_2SM_LOADENS4_14ComposedLayoutINS4_7SwizzleILi3ELi4ELi3EEENS4_18smem_ptr_flag_bitsILi16EEENSS_INS5_IJNSA_ILi8EEENSA_ILi64EEEEEENS5_IJS17_SC_EEEEEEEvNS4_8identityES10_S1B_vS1C_EENS_8epilogue10collective18CollectiveEpilogueINS1E_23Sm100TmaWarpSpecializedILi4ELi2ELi32ELb1ELb0EEEJNS5_IJS17_SG_SF_EEENS5_IJNSS_IS17_SC_EENSS_INS5_IJNSA_ILi32EEESB_EEENS5_IJSC_SF_EEEEEEEESI_SJ_SI_SJ_NS1E_6fusion15FusionCallbacksIS1I_NS1Q_17LinearCombinationISI_fSI_fLNS_15FloatRoundStyleE2EEES1J_S1P_JEEENS4_5SM1004TMEM4LOAD26SM100_TMEM_LOAD_32dp32b32xENS4_13SM90_TMA_LOADENS11_INS12_ILi2ELi4ELi3EEES15_NSS_INS5_IJS16_S1L_EEENS5_IJS1L_SC_EEEEEEENS4_39AutoVectorizingCopyWithAssumedAlignmentILi128EEENS4_14SM90_TMA_STOREES25_S27_S27_EEEvvEEEEvNT_6ParamsE)
        /*0adc*/ 	.short	0x0380
        /*0ade*/ 	.short	0x0800


	//----- nvinfo : EIATTR_SW_WAR
	.align		4
.L_55:
        /*0ae0*/ 	.byte	0x04, 0x36
        /*0ae2*/ 	.short	(.L_57 - .L_56)
.L_56:
        /*0ae4*/ 	.word	0x00000008
.L_57:


//--------------------- .nv.callgraph             --------------------------
	.section	.nv.callgraph,"",@"SHT_CUDA_CALLGRAPH"
	.align	4
	.sectionentsize	8
	.align		4
        /*0000*/ 	.word	0x00000000
	.align		4
        /*0004*/ 	.word	0xffffffff
	.align		4
        /*0008*/ 	.word	index@(_ZN7cutlass13device_kernelINS_4gemm6kernel13GemmUniversalIN4cute5tupleIJiiiiEEENS1_10collective13CollectiveMmaINS1_35MainloopSm100TmaUmmaWarpSpecializedILi4ELi2ELi4ENS5_IJNS4_1CILi2EEENSA_ILi1EEESC_EEEEENS5_IJNSA_ILi128EEENSA_ILi256EEESF_EEENS_6half_tENS5_IJlSC_lEEESI_SJ_NS4_8TiledMMAINS4_8MMA_AtomIJNS4_26SM100_MMA_F16BF16_2x1SM_SSISI_SI_fLi128ELi256ELNS4_4UMMA5MajorE0ELSO_0ELNSN_7ScaleInE0ELSP_0EEEEEENS4_6LayoutINS5_IJSC_SC_SC_EEENS5_IJNSA_ILi0EEESU_SU_EEEEENS5_IJNS4_10UnderscoreESX_SX_EEEEENS4_18SM100_TMA_2SM_LOADENS4_14ComposedLayoutINS4_7SwizzleILi3ELi4ELi3EEENS4_18smem_ptr_flag_bitsILi16EEENSS_INS5_IJNSA_ILi8EEENSA_ILi64EEEEEENS5_IJS17_SC_EEEEEEEvNS4_8identityES10_S1B_vS1C_EENS_8epilogue10collective18CollectiveEpilogueINS1E_23Sm100TmaWarpSpecializedILi4ELi2ELi32ELb1ELb0EEEJNS5_IJS17_SG_SF_EEENS5_IJNSS_IS17_SC_EENSS_INS5_IJNSA_ILi32EEESB_EEENS5_IJSC_SF_EEEEEEEESI_SJ_SI_SJ_NS1E_6fusion15FusionCallbacksIS1I_NS1Q_17LinearCombinationISI_fSI_fLNS_15FloatRoundStyleE2EEES1J_S1P_JEEENS4_5SM1004TMEM4LOAD26SM100_TMEM_LOAD_32dp32b32xENS4_13SM90_TMA_LOADENS11_INS12_ILi2ELi4ELi3EEES15_NSS_INS5_IJS16_S1L_EEENS5_IJS1L_SC_EEEEEEENS4_39AutoVectorizingCopyWithAssumedAlignmentILi128EEENS4_14SM90_TMA_STOREES25_S27_S27_EEEvvEEEEvNT_6ParamsE)
	.align		4
        /*000c*/ 	.word	index@(__assertfail)
	.align		4
        /*0010*/ 	.word	0x00000000
	.align		4
        /*0014*/ 	.word	0xfffffffe
	.align		4
        /*0018*/ 	.word	0x00000000
	.align		4
        /*001c*/ 	.word	0xfffffffd
	.align		4
        /*0020*/ 	.word	0x00000000
	.align		4
        /*0024*/ 	.word	0xfffffffc


//--------------------- .nv.constant4             --------------------------
	.section	.nv.constant4,"a",@progbits
	.align	8
	.align		8
.nv.constant4:
        /*0000*/ 	.dword	__assertfail
	.align		8
        /*0008*/ 	.dword	__unnamed_1
	.align		8
        /*0010*/ 	.dword	__unnamed_2
	.align		8
        /*0018*/ 	.dword	_ZN39_INTERNAL_d816df42_4_k_cu_c40adcaf_66134cuda3std3__45__cpo5beginE
	.align		8
        /*0020*/ 	.dword	_ZN39_INTERNAL_d816df42_4_k_cu_c40adcaf_66134cuda3std3__45__cpo3endE
	.align		8
        /*0028*/ 	.dword	_ZN39_INTERNAL_d816df42_4_k_cu_c40adcaf_66134cuda3std3__45__cpo6cbeginE
	.align		8
        /*0030*/ 	.dword	_ZN39_INTERNAL_d816df42_4_k_cu_c40adcaf_66134cuda3std3__45__cpo4cendE
	.align		8
        /*0038*/ 	.dword	_ZN39_INTERNAL_d816df42_4_k_cu_c40adcaf_66134cuda3std3__441_GLOBAL__N__d816df42_4_k_cu_c40adcaf_66136ignoreE
	.align		8
        /*0040*/ 	.dword	_ZN39_INTERNAL_d816df42_4_k_cu_c40adcaf_66134cuda3std3__419piecewise_constructE
	.align		8
        /*0048*/ 	.dword	_ZN39_INTERNAL_d816df42_4_k_cu_c40adcaf_66134cuda3std3__48in_placeE
	.align		8
        /*0050*/ 	.dword	_ZN39_INTERNAL_d816df42_4_k_cu_c40adcaf_66134cuda3std6ranges3__45__cpo4swapE
	.align		8
        /*0058*/ 	.dword	_ZN39_INTERNAL_d816df42_4_k_cu_c40adcaf_66134cuda3std6ranges3__45__cpo9iter_moveE
	.align		8
        /*0060*/ 	.dword	_ZN39_INTERNAL_d816df42_4_k_cu_c40adcaf_66134cute7productE
	.align		8
        /*0068*/ 	.dword	_ZN39_INTERNAL_d816df42_4_k_cu_c40adcaf_66134cute1_E
	.align		8
        /*0070*/ 	.dword	$str$25
	.align		8
        /*0078*/ 	.dword	$str$26
	.align		8
        /*0080*/ 	.dword	$str$27
	.align		8
        /*0088*/ 	.dword	$str$28


//--------------------- .text._ZN7cutlass13device_kernelINS_4gemm6kernel13GemmUniversalIN4cute5tupleIJiiiiEEENS1_10collective13CollectiveMmaINS1_35MainloopSm100TmaUmmaWarpSpecializedILi4ELi2ELi4ENS5_IJNS4_1CILi2EEENSA_ILi1EEESC_EEEEENS5_IJNSA_ILi128EEENSA_ILi256EEESF_EEENS_6half_tENS5_IJlSC_lEEESI_SJ_NS4_8TiledMMAINS4_8MMA_AtomIJNS4_26SM100_MMA_F16BF16_2x1SM_SSISI_SI_fLi128ELi256ELNS4_4UMMA5MajorE0ELSO_0ELNSN_7ScaleInE0ELSP_0EEEEEENS4_6LayoutINS5_IJSC_SC_SC_EEENS5_IJNSA_ILi0EEESU_SU_EEEEENS5_IJNS4_10UnderscoreESX_SX_EEEEENS4_18SM100_TMA_2SM_LOADENS4_14ComposedLayoutINS4_7SwizzleILi3ELi4ELi3EEENS4_18smem_ptr_flag_bitsILi16EEENSS_INS5_IJNSA_ILi8EEENSA_ILi64EEEEEENS5_IJS17_SC_EEEEEEEvNS4_8identityES10_S1B_vS1C_EENS_8epilogue10collective18CollectiveEpilogueINS1E_23Sm100TmaWarpSpecializedILi4ELi2ELi32ELb1ELb0EEEJNS5_IJS17_SG_SF_EEENS5_IJNSS_IS17_SC_EENSS_INS5_IJNSA_ILi32EEESB_EEENS5_IJSC_SF_EEEEEEEESI_SJ_SI_SJ_NS1E_6fusion15FusionCallbacksIS1I_NS1Q_17LinearCombinationISI_fSI_fLNS_15FloatRoundStyleE2EEES1J_S1P_JEEENS4_5SM1004TMEM4LOAD26SM100_TMEM_LOAD_32dp32b32xENS4_13SM90_TMA_LOADENS11_INS12_ILi2ELi4ELi3EEES15_NSS_INS5_IJS16_S1L_EEENS5_IJS1L_SC_EEEEEEENS4_39AutoVectorizingCopyWithAssumedAlignmentILi128EEENS4_14SM90_TMA_STOREES25_S27_S27_EEEvvEEEEvNT_6ParamsE --------------------------
	.section	.text._ZN7cutlass13device_kernelINS_4gemm6kernel13GemmUniversalIN4cute5tupleIJiiiiEEENS1_10collective13CollectiveMmaINS1_35MainloopSm100TmaUmmaWarpSpecializedILi4ELi2ELi4ENS5_IJNS4_1CILi2EEENSA_ILi1EEESC_EEEEENS5_IJNSA_ILi128EEENSA_ILi256EEESF_EEENS_6half_tENS5_IJlSC_lEEESI_SJ_NS4_8TiledMMAINS4_8MMA_AtomIJNS4_26SM100_MMA_F16BF16_2x1SM_SSISI_SI_fLi128ELi256ELNS4_4UMMA5MajorE0ELSO_0ELNSN_7ScaleInE0ELSP_0EEEEEENS4_6LayoutINS5_IJSC_SC_SC_EEENS5_IJNSA_ILi0EEESU_SU_EEEEENS5_IJNS4_10UnderscoreESX_SX_EEEEENS4_18SM100_TMA_2SM_LOADENS4_14ComposedLayoutINS4_7SwizzleILi3ELi4ELi3EEENS4_18smem_ptr_flag_bitsILi16EEENSS_INS5_IJNSA_ILi8EEENSA_ILi64EEEEEENS5_IJS17_SC_EEEEEEEvNS4_8identityES10_S1B_vS1C_EENS_8epilogue10collective18CollectiveEpilogueINS1E_23Sm100TmaWarpSpecializedILi4ELi2ELi32ELb1ELb0EEEJNS5_IJS17_SG_SF_EEENS5_IJNSS_IS17_SC_EENSS_INS5_IJNSA_ILi32EEESB_EEENS5_IJSC_SF_EEEEEEEESI_SJ_SI_SJ_NS1E_6fusion15FusionCallbacksIS1I_NS1Q_17LinearCombinationISI_fSI_fLNS_15FloatRoundStyleE2EEES1J_S1P_JEEENS4_5SM1004TMEM4LOAD26SM100_TMEM_LOAD_32dp32b32xENS4_13SM90_TMA_LOADENS11_INS12_ILi2ELi4ELi3EEES15_NSS_INS5_IJS16_S1L_EEENS5_IJS1L_SC_EEEEEEENS4_39AutoVectorizingCopyWithAssumedAlignmentILi128EEENS4_14SM90_TMA_STOREES25_S27_S27_EEEvvEEEEvNT_6ParamsE,"ax",@progbits
	.align	128
.text._ZN7cutlass13device_kernelINS_4gemm6kernel13GemmUniversalIN4cute5tupleIJiiiiEEENS1_10collective13CollectiveMmaINS1_35MainloopSm100TmaUmmaWarpSpecializedILi4ELi2ELi4ENS5_IJNS4_1CILi2EEENSA_ILi1EEESC_EEEEENS5_IJNSA_ILi128EEENSA_ILi256EEESF_EEENS_6half_tENS5_IJlSC_lEEESI_SJ_NS4_8TiledMMAINS4_8MMA_AtomIJNS4_26SM100_MMA_F16BF16_2x1SM_SSISI_SI_fLi128ELi256ELNS4_4UMMA5MajorE0ELSO_0ELNSN_7ScaleInE0ELSP_0EEEEEENS4_6LayoutINS5_IJSC_SC_SC_EEENS5_IJNSA_ILi0EEESU_SU_EEEEENS5_IJNS4_10UnderscoreESX_SX_EEEEENS4_18SM100_TMA_2SM_LOADENS4_14ComposedLayoutINS4_7SwizzleILi3ELi4ELi3EEENS4_18smem_ptr_flag_bitsILi16EEENSS_INS5_IJNSA_ILi8EEENSA_ILi64EEEEEENS5_IJS17_SC_EEEEEEEvNS4_8identityES10_S1B_vS1C_EENS_8epilogue10collective18CollectiveEpilogueINS1E_23Sm100TmaWarpSpecializedILi4ELi2ELi32ELb1ELb0EEEJNS5_IJS17_SG_SF_EEENS5_IJNSS_IS17_SC_EENSS_INS5_IJNSA_ILi32EEESB_EEENS5_IJSC_SF_EEEEEEEESI_SJ_SI_SJ_NS1E_6fusion15FusionCallbacksIS1I_NS1Q_17LinearCombinationISI_fSI_fLNS_15FloatRoundStyleE2EEES1J_S1P_JEEENS4_5SM1004TMEM4LOAD26SM100_TMEM_LOAD_32dp32b32xENS4_13SM90_TMA_LOADENS11_INS12_ILi2ELi4ELi3EEES15_NSS_INS5_IJS16_S1L_EEENS5_IJS1L_SC_EEEEEEENS4_39AutoVectorizingCopyWithAssumedAlignmentILi128EEENS4_14SM90_TMA_STOREES25_S27_S27_EEEvvEEEEvNT_6ParamsE:
        .type           _ZN7cutlass13device_kernelINS_4gemm6kernel13GemmUniversalIN4cute5tupleIJiiiiEEENS1_10collective13CollectiveMmaINS1_35MainloopSm100TmaUmmaWarpSpecializedILi4ELi2ELi4ENS5_IJNS4_1CILi2EEENSA_ILi1EEESC_EEEEENS5_IJNSA_ILi128EEENSA_ILi256EEESF_EEENS_6half_tENS5_IJlSC_lEEESI_SJ_NS4_8TiledMMAINS4_8MMA_AtomIJNS4_26SM100_MMA_F16BF16_2x1SM_SSISI_SI_fLi128ELi256ELNS4_4UMMA5MajorE0ELSO_0ELNSN_7ScaleInE0ELSP_0EEEEEENS4_6LayoutINS5_IJSC_SC_SC_EEENS5_IJNSA_ILi0EEESU_SU_EEEEENS5_IJNS4_10UnderscoreESX_SX_EEEEENS4_18SM100_TMA_2SM_LOADENS4_14ComposedLayoutINS4_7SwizzleILi3ELi4ELi3EEENS4_18smem_ptr_flag_bitsILi16EEENSS_INS5_IJNSA_ILi8EEENSA_ILi64EEEEEENS5_IJS17_SC_EEEEEEEvNS4_8identityES10_S1B_vS1C_EENS_8epilogue10collective18CollectiveEpilogueINS1E_23Sm100TmaWarpSpecializedILi4ELi2ELi32ELb1ELb0EEEJNS5_IJS17_SG_SF_EEENS5_IJNSS_IS17_SC_EENSS_INS5_IJNSA_ILi32EEESB_EEENS5_IJSC_SF_EEEEEEEESI_SJ_SI_SJ_NS1E_6fusion15FusionCallbacksIS1I_NS1Q_17LinearCombinationISI_fSI_fLNS_15FloatRoundStyleE2EEES1J_S1P_JEEENS4_5SM1004TMEM4LOAD26SM100_TMEM_LOAD_32dp32b32xENS4_13SM90_TMA_LOADENS11_INS12_ILi2ELi4ELi3EEES15_NSS_INS5_IJS16_S1L_EEENS5_IJS1L_SC_EEEEEEENS4_39AutoVectorizingCopyWithAssumedAlignmentILi128EEENS4_14SM90_TMA_STOREES25_S27_S27_EEEvvEEEEvNT_6ParamsE,@function
        .size           _ZN7cutlass13device_kernelINS_4gemm6kernel13GemmUniversalIN4cute5tupleIJiiiiEEENS1_10collective13CollectiveMmaINS1_35MainloopSm100TmaUmmaWarpSpecializedILi4ELi2ELi4ENS5_IJNS4_1CILi2EEENSA_ILi1EEESC_EEEEENS5_IJNSA_ILi128EEENSA_ILi256EEESF_EEENS_6half_tENS5_IJlSC_lEEESI_SJ_NS4_8TiledMMAINS4_8MMA_AtomIJNS4_26SM100_MMA_F16BF16_2x1SM_SSISI_SI_fLi128ELi256ELNS4_4UMMA5MajorE0ELSO_0ELNSN_7ScaleInE0ELSP_0EEEEEENS4_6LayoutINS5_IJSC_SC_SC_EEENS5_IJNSA_ILi0EEESU_SU_EEEEENS5_IJNS4_10UnderscoreESX_SX_EEEEENS4_18SM100_TMA_2SM_LOADENS4_14ComposedLayoutINS4_7SwizzleILi3ELi4ELi3EEENS4_18smem_ptr_flag_bitsILi16EEENSS_INS5_IJNSA_ILi8EEENSA_ILi64EEEEEENS5_IJS17_SC_EEEEEEEvNS4_8identityES10_S1B_vS1C_EENS_8epilogue10collective18CollectiveEpilogueINS1E_23Sm100TmaWarpSpecializedILi4ELi2ELi32ELb1ELb0EEEJNS5_IJS17_SG_SF_EEENS5_IJNSS_IS17_SC_EENSS_INS5_IJNSA_ILi32EEESB_EEENS5_IJSC_SF_EEEEEEEESI_SJ_SI_SJ_NS1E_6fusion15FusionCallbacksIS1I_NS1Q_17LinearCombinationISI_fSI_fLNS_15FloatRoundStyleE2EEES1J_S1P_JEEENS4_5SM1004TMEM4LOAD26SM100_TMEM_LOAD_32dp32b32xENS4_13SM90_TMA_LOADENS11_INS12_ILi2ELi4ELi3EEES15_NSS_INS5_IJS16_S1L_EEENS5_IJS1L_SC_EEEEEEENS4_39AutoVectorizingCopyWithAssumedAlignmentILi128EEENS4_14SM90_TMA_STOREES25_S27_S27_EEEvvEEEEvNT_6ParamsE,(.L_x_197 - _ZN7cutlass13device_kernelINS_4gemm6kernel13GemmUniversalIN4cute5tupleIJiiiiEEENS1_10collective13CollectiveMmaINS1_35MainloopSm100TmaUmmaWarpSpecializedILi4ELi2ELi4ENS5_IJNS4_1CILi2EEENSA_ILi1EEESC_EEEEENS5_IJNSA_ILi128EEENSA_ILi256EEESF_EEENS_6half_tENS5_IJlSC_lEEESI_SJ_NS4_8TiledMMAINS4_8MMA_AtomIJNS4_26SM100_MMA_F16BF16_2x1SM_SSISI_SI_fLi128ELi256ELNS4_4UMMA5MajorE0ELSO_0ELNSN_7ScaleInE0ELSP_0EEEEEENS4_6LayoutINS5_IJSC_SC_SC_EEENS5_IJNSA_ILi0EEESU_SU_EEEEENS5_IJNS4_10UnderscoreESX_SX_EEEEENS4_18SM100_TMA_2SM_LOADENS4_14ComposedLayoutINS4_7SwizzleILi3ELi4ELi3EEENS4_18smem_ptr_flag_bitsILi16EEENSS_INS5_IJNSA_ILi8EEENSA_ILi64EEEEEENS5_IJS17_SC_EEEEEEEvNS4_8identityES10_S1B_vS1C_EENS_8epilogue10collective18CollectiveEpilogueINS1E_23Sm100TmaWarpSpecializedILi4ELi2ELi32ELb1ELb0EEEJNS5_IJS17_SG_SF_EEENS5_IJNSS_IS17_SC_EENSS_INS5_IJNSA_ILi32EEESB_EEENS5_IJSC_SF_EEEEEEEESI_SJ_SI_SJ_NS1E_6fusion15FusionCallbacksIS1I_NS1Q_17LinearCombinationISI_fSI_fLNS_15FloatRoundStyleE2EEES1J_S1P_JEEENS4_5SM1004TMEM4LOAD26SM100_TMEM_LOAD_32dp32b32xENS4_13SM90_TMA_LOADENS11_INS12_ILi2ELi4ELi3EEES15_NSS_INS5_IJS16_S1L_EEENS5_IJS1L_SC_EEEEEEENS4_39AutoVectorizingCopyWithAssumedAlignmentILi128EEENS4_14SM90_TMA_STOREES25_S27_S27_EEEvvEEEEvNT_6ParamsE)
        .other          _ZN7cutlass13device_kernelINS_4gemm6kernel13GemmUniversalIN4cute5tupleIJiiiiEEENS1_10collective13CollectiveMmaINS1_35MainloopSm100TmaUmmaWarpSpecializedILi4ELi2ELi4ENS5_IJNS4_1CILi2EEENSA_ILi1EEESC_EEEEENS5_IJNSA_ILi128EEENSA_ILi256EEESF_EEENS_6half_tENS5_IJlSC_lEEESI_SJ_NS4_8TiledMMAINS4_8MMA_AtomIJNS4_26SM100_MMA_F16BF16_2x1SM_SSISI_SI_fLi128ELi256ELNS4_4UMMA5MajorE0ELSO_0ELNSN_7ScaleInE0ELSP_0EEEEEENS4_6LayoutINS5_IJSC_SC_SC_EEENS5_IJNSA_ILi0EEESU_SU_EEEEENS5_IJNS4_10UnderscoreESX_SX_EEEEENS4_18SM100_TMA_2SM_LOADENS4_14ComposedLayoutINS4_7SwizzleILi3ELi4ELi3EEENS4_18smem_ptr_flag_bitsILi16EEENSS_INS5_IJNSA_ILi8EEENSA_ILi64EEEEEENS5_IJS17_SC_EEEEEEEvNS4_8identityES10_S1B_vS1C_EENS_8epilogue10collective18CollectiveEpilogueINS1E_23Sm100TmaWarpSpecializedILi4ELi2ELi32ELb1ELb0EEEJNS5_IJS17_SG_SF_EEENS5_IJNSS_IS17_SC_EENSS_INS5_IJNSA_ILi32EEESB_EEENS5_IJSC_SF_EEEEEEEESI_SJ_SI_SJ_NS1E_6fusion15FusionCallbacksIS1I_NS1Q_17LinearCombinationISI_fSI_fLNS_15FloatRoundStyleE2EEES1J_S1P_JEEENS4_5SM1004TMEM4LOAD26SM100_TMEM_LOAD_32dp32b32xENS4_13SM90_TMA_LOADENS11_INS12_ILi2ELi4ELi3EEES15_NSS_INS5_IJS16_S1L_EEENS5_IJS1L_SC_EEEEEEENS4_39AutoVectorizingCopyWithAssumedAlignmentILi128EEENS4_14SM90_TMA_STOREES25_S27_S27_EEEvvEEEEvNT_6ParamsE,@"STO_CUDA_ENTRY STV_DEFAULT"
_ZN7cutlass13device_kernelINS_4gemm6kernel13GemmUniversalIN4cute5tupleIJiiiiEEENS1_10collective13CollectiveMmaINS1_35MainloopSm100TmaUmmaWarpSpecializedILi4ELi2ELi4ENS5_IJNS4_1CILi2EEENSA_ILi1EEESC_EEEEENS5_IJNSA_ILi128EEENSA_ILi256EEESF_EEENS_6half_tENS5_IJlSC_lEEESI_SJ_NS4_8TiledMMAINS4_8MMA_AtomIJNS4_26SM100_MMA_F16BF16_2x1SM_SSISI_SI_fLi128ELi256ELNS4_4UMMA5MajorE0ELSO_0ELNSN_7ScaleInE0ELSP_0EEEEEENS4_6LayoutINS5_IJSC_SC_SC_EEENS5_IJNSA_ILi0EEESU_SU_EEEEENS5_IJNS4_10UnderscoreESX_SX_EEEEENS4_18SM100_TMA_2SM_LOADENS4_14ComposedLayoutINS4_7SwizzleILi3ELi4ELi3EEENS4_18smem_ptr_flag_bitsILi16EEENSS_INS5_IJNSA_ILi8EEENSA_ILi64EEEEEENS5_IJS17_SC_EEEEEEEvNS4_8identityES10_S1B_vS1C_EENS_8epilogue10collective18CollectiveEpilogueINS1E_23Sm100TmaWarpSpecializedILi4ELi2ELi32ELb1ELb0EEEJNS5_IJS17_SG_SF_EEENS5_IJNSS_IS17_SC_EENSS_INS5_IJNSA_ILi32EEESB_EEENS5_IJSC_SF_EEEEEEEESI_SJ_SI_SJ_NS1E_6fusion15FusionCallbacksIS1I_NS1Q_17LinearCombinationISI_fSI_fLNS_15FloatRoundStyleE2EEES1J_S1P_JEEENS4_5SM1004TMEM4LOAD26SM100_TMEM_LOAD_32dp32b32xENS4_13SM90_TMA_LOADENS11_INS12_ILi2ELi4ELi3EEES15_NSS_INS5_IJS16_S1L_EEENS5_IJS1L_SC_EEEEEEENS4_39AutoVectorizingCopyWithAssumedAlignmentILi128EEENS4_14SM90_TMA_STOREES25_S27_S27_EEEvvEEEEvNT_6ParamsE:
[----:B------:R-:W1:Y:S01]  /*0000*/  LDC R1, c[0x0][0x37c] ;  /* 0x0000df00ff017b82 */ /* 0x000e620000000800 */
[----:B------:R-:W2:Y:S01]  /*0010*/  S2R R105, SR_TID.X ;  /* 0x0000000000697919 */ /* 0x000ea20000002100 */
[----:B------:R-:W3:Y:S06]  /*0020*/  LDCU.64 UR6, c[0x0][0x890] ;  /* 0x00011200ff0677ac */ /* 0x000eec0008000a00 */
[----:B------:R-:W4:Y:S01]  /*0030*/  S2UR UR37, SR_CgaCtaId ;  /* 0x00000000002579c3 */ /* 0x000f220000008800 */
[----:B------:R-:W-:Y:S02]  /*0040*/  PRMT R92, RZ, 0x7610, R92 ;  /* 0x00007610ff5c7816 */ /* 0x000fe4000000005c */
[----:B------:R-:W-:Y:S01]  /*0050*/  ELECT P1, URZ, PT ;  /* 0x0000000000ff782f */ /* 0x000fe20003820000 */
[----:B------:R-:W1:Y:S01]  /*0060*/  LDCU.64 UR46, c[0x0][0x358] ;  /* 0x00006b00ff2e77ac */ /* 0x000e620008000a00 */
[----:B---3--:R-:W-:-:S04]  /*0070*/  UISETP.NE.U32.AND UP0, UPT, UR6, URZ, UPT ;  /* 0x000000ff0600728c */ /* 0x008fc8000bf05070 */
[----:B------:R-:W-:Y:S02]  /*0080*/  UISETP.NE.AND.EX UP0, UPT, UR7, URZ, UPT, UP0 ;  /* 0x000000ff0700728c */ /* 0x000fe4000bf05300 */
[----:B----4-:R-:W-:Y:S02]  /*0090*/  ULOP3.LUT UR5, UR37, 0x1, URZ, 0xc0, !UPT ;  /* 0x0000000125057892 */ /* 0x010fe4000f8ec0ff */
[----:B------:R-:W-:Y:S01]  /*00a0*/  ULOP3.LUT UR4, UR37, 0x1, URZ, 0x3c, !UPT ;  /* 0x0000000125047892 */ /* 0x000fe2000f8e3cff */
[----:B--2---:R-:W-:-:S05]  /*00b0*/  SHF.R.U32.HI R96, RZ, 0x5, R105 ;  /* 0x00000005ff607819 */ /* 0x004fca0000011669 */
[----:B------:R-:W2:Y:S02]  /*00c0*/  SHFL.IDX PT, R0, R96, RZ, 0x1f ;  /* 0x00001fff60007589 */ /* 0x000ea400000e0000 */
[----:B--2---:R-:W-:Y:S01]  /*00d0*/  R2UR UR10, R0 ;  /* 0x00000000000a72ca */ /* 0x004fe200000e0000 */
[----:B-1----:R-:W-:-:S14]  /*00e0*/  BRA.U UP0, `(.L_x_0) ;  /* 0x00000001002c7547 */ /* 0x002fdc000b800000 */
[----:B------:R-:W1:Y:S02]  /*00f0*/  LDCU.64 UR8, c[0x0][0x888] ;  /* 0x00011100ff0877ac */ /* 0x000e640008000a00 */
[----:B-1----:R-:W-:-:S04]  /*0100*/  UISETP.NE.U32.AND UP0, UPT, UR8, URZ, UPT ;  /* 0x000000ff0800728c */ /* 0x002fc8000bf05070 */
[----:B------:R-:W-:-:S09]  /*0110*/  UISETP.NE.AND.EX UP0, UPT, UR9, URZ, UPT, UP0 ;  /* 0x000000ff0900728c */ /* 0x000fd2000bf05300 */
[----:B------:R-:W-:Y:S05]  /*0120*/  BRA.U !UP0, `(.L_x_1) ;  /* 0x0000000108107547 */ /* 0x000fea000b800000 */
[----:B------:R-:W1:Y:S02]  /*0130*/  LDC.64 R2, c[0x0][0x888] ;  /* 0x00022200ff027b82 */ /* 0x000e640000000a00 */
[----:B-1----:R1:W5:Y:S01]  /*0140*/  LDG.E R49, desc[UR46][R2.64] ;  /* 0x0000002e02317981 */ /* 0x002362000c1e1900 */
[----:B------:R-:W-:Y:S01]  /*0150*/  HFMA2 R92, -RZ, RZ, 0, 5.9604644775390625e-08 ;  /* 0x00000001ff5c7431 */ /* 0x000fe200000001ff */
[----:B------:R-:W-:Y:S05]  /*0160*/  BRA `(.L_x_0) ;  /* 0x00000000000c7947 */ /* 0x000fea0003800000 */
.L_x_1:
[----:B------:R-:W1:Y:S01]  /*0170*/  LDCU UR8, c[0x0][0x880] ;  /* 0x00011000ff0877ac */ /* 0x000e620008000800 */
[----:B------:R-:W-:Y:S01]  /*0180*/  HFMA2 R92, -RZ, RZ, 0, 5.9604644775390625e-08 ;  /* 0x00000001ff5c7431 */ /* 0x000fe200000001ff */
[----:B-1----:R-:W-:-:S07]  /*0190*/  MOV R49, UR8 ;  /* 0x0000000800317c02 */ /* 0x002fce0008000f00 */
.L_x_0:
[----:B------:R-:W2:Y:S02]  /*01a0*/  LDCU.64 UR8, c[0x0][0x8b0] ;  /* 0x00011600ff0877ac */ /* 0x000ea40008000a00 */
[----:B--2---:R-:W-:-:S04]  /*01b0*/  UISETP.NE.U32.AND UP0, UPT, UR8, URZ, UPT ;  /* 0x000000ff0800728c */ /* 0x004fc8000bf05070 */
[----:B------:R-:W-:-:S09]  /*01c0*/  UISETP.NE.AND.EX UP0, UPT, UR9, URZ, UPT, UP0 ;  /* 0x000000ff0900728c */ /* 0x000fd2000bf05300 */
[----:B------:R-:W-:Y:S05]  /*01d0*/  BRA.U UP0, `(.L_x_2) ;  /* 0x0000000100247547 */ /* 0x000fea000b800000 */
[----:B------:R-:W2:Y:S02]  /*01e0*/  LDCU.64 UR8, c[0x0][0x8a8] ;  /* 0x00011500ff0877ac */ /* 0x000ea40008000a00 */
[----:B--2---:R-:W-:-:S04]  /*01f0*/  UISETP.NE.U32.AND UP0, UPT, UR8, URZ, UPT ;  /* 0x000000ff0800728c */ /* 0x004fc8000bf05070 */
[----:B------:R-:W-:-:S09]  /*0200*/  UISETP.NE.AND.EX UP0, UPT, UR9, URZ, UPT, UP0 ;  /* 0x000000ff0900728c */ /* 0x000fd2000bf05300 */
[----:B------:R-:W-:Y:S05]  /*0210*/  BRA.U !UP0, `(.L_x_3) ;  /* 0x00000001080c7547 */ /* 0x000fea000b800000 */
[----:B-1----:R-:W1:Y:S02]  /*0220*/  LDC.64 R2, c[0x0][0x8a8] ;  /* 0x00022a00ff027b82 */ /* 0x002e640000000a00 */
[----:B-1----:R2:W5:Y:S01]  /*0230*/  LDG.E R47, desc[UR46][R2.64] ;  /* 0x0000002e022f7981 */ /* 0x002562000c1e1900 */
[----:B------:R-:W-:Y:S05]  /*0240*/  BRA `(.L_x_2) ;  /* 0x0000000000087947 */ /* 0x000fea0003800000 */
.L_x_3:
[----:B------:R-:W2:Y:S02]  /*0250*/  LDCU UR8, c[0x0][0x8a0] ;  /* 0x00011400ff0877ac */ /* 0x000ea40008000800 */
[----:B--2---:R-:W-:Y:S02]  /*0260*/  MOV R47, UR8 ;  /* 0x00000008002f7c02 */ /* 0x004fe40008000f00 */
.L_x_2:
[----:B------:R-:W-:Y:S01]  /*0270*/  IMAD.U32 R0, RZ, RZ, UR10 ;  /* 0x0000000aff007e24 */ /* 0x000fe2000f8e00ff */
[----:B------:R-:W-:Y:S04]  /*0280*/  BSSY.RECONVERGENT B0, `(.L_x_4) ;  /* 0x000000c000007945 */ /* 0x000fe80003800200 */
[C---:B------:R-:W-:Y:S02]  /*0290*/  ISETP.NE.OR P2, PT, R0.reuse, 0x1, !P1 ;  /* 0x000000010000780c */ /* 0x040fe40004f45670 */
[----:B------:R-:W-:-:S11]  /*02a0*/  ISETP.NE.OR P0, PT, R0, 0x3, !P1 ;  /* 0x000000030000780c */ /* 0x000fd60004f05670 */
[----:B------:R-:W-:Y:S05]  /*02b0*/  @P2 BRA `(.L_x_5) ;  /* 0x0000000000202947 */ /* 0x000fea0003800000 */
[----:B------:R-:W3:Y:S02]  /*02c0*/  LDCU.64 UR8, c[0x0][0x348] ;  /* 0x00006900ff0877ac */ /* 0x000ee40008000a00 */
[----:B---3--:R-:W-:Y:S02]  /*02d0*/  UIADD3 UR12, UP1, UPT, UR8, 0x80, URZ ;  /* 0x00000080080c7890 */ /* 0x008fe4000ff3e0ff */
[----:B------:R-:W-:Y:S02]  /*02e0*/  UIADD3 UR8, UP0, UPT, UR8, 0x180, URZ ;  /* 0x0000018008087890 */ /* 0x000fe4000ff1e0ff */
[----:B------:R-:W-:Y:S02]  /*02f0*/  UIADD3.X UR13, UPT, UPT, URZ, UR9, URZ, UP1, !UPT ;  /* 0x00000009ff0d7290 */ /* 0x000fe40008ffe4ff */
[----:B------:R-:W-:-:S07]  /*0300*/  UIADD3.X UR9, UPT, UPT, URZ, UR9, URZ, UP0, !UPT ;  /* 0x00000009ff097290 */ /* 0x000fce00087fe4ff */
[----:B------:R3:W-:Y:S02]  /*0310*/  UTMACCTL.PF [UR12] ;  /* 0x000000000c0079b9 */ /* 0x0007e40008040000 */
[----:B------:R3:W-:Y:S02]  /*0320*/  UTMACCTL.PF [UR8] ;  /* 0x00000000080079b9 */ /* 0x0007e40008040000 */
[----:B---3--:R-:W-:Y:S01]  /*0330*/  NOP ;  /* 0x0000000000007918 */ /* 0x008fe20000000000 */
.L_x_5:
[----:B------:R-:W-:Y:S05]  /*0340*/  BSYNC.RECONVERGENT B0 ;  /* 0x0000000000007941 */ /* 0x000fea0003800200 */
.L_x_4:
[----:B------:R-:W-:Y:S04]  /*0350*/  BSSY.RECONVERGENT B0, `(.L_x_6) ;  /* 0x000000a000007945 */ /* 0x000fe80003800200 */
        /* <DEDUP_REMOVED lines=9> */
.L_x_7:
[----:B------:R-:W-:Y:S05]  /*03f0*/  BSYNC.RECONVERGENT B0 ;  /* 0x0000000000007941 */ /* 0x000fea0003800200 */
.L_x_6:
[----:B------:R-:W3:Y:S01]  /*0400*/  LDCU.64 UR8, c[0x0][0x888] ;  /* 0x00011100ff0877ac */ /* 0x000ee20008000a00 */
[----:B------:R-:W-:Y:S02]  /*0410*/  UISETP.EQ.U32.AND UP1, UPT, UR6, URZ, UPT ;  /* 0x000000ff0600728c */ /* 0x000fe4000bf22070 */
[----:B------:R-:W-:Y:S02]  /*0420*/  UPLOP3.LUT UP5, UPT, UPT, UPT, UPT, 0x80, 0x8 ;  /* 0x000000000008789c */ /* 0x000fe40003faf070 */
[----:B---3--:R-:W-:-:S04]  /*0430*/  UISETP.NE.U32.AND UP0, UPT, UR8, URZ, UPT ;  /* 0x000000ff0800728c */ /* 0x008fc8000bf05070 */
[----:B------:R-:W-:-:S04]  /*0440*/  UISETP.NE.AND.EX UP0, UPT, UR9, URZ, UPT, UP0 ;  /* 0x000000ff0900728c */ /* 0x000fc8000bf05300 */
[----:B------:R-:W-:-:S04]  /*0450*/  UISETP.EQ.OR.EX UP2, UPT, UR7, URZ, !UP0, UP1 ;  /* 0x000000ff0700728c */ /* 0x000fc8000c742710 */
[----:B------:R-:W-:-:S05]  /*0460*/  UP2UR UR50, UPR, URZ, 0x4 ;  /* 0x00000004ff327883 */ /* 0x000fca0008000000 */
[----:B------:R-:W-:Y:S07]  /*0470*/  BRA.U !UP2, `(.L_x_8) ;  /* 0x000000010a207547 */ /* 0x000fee000b800000 */
[----:B------:R-:W-:Y:S01]  /*0480*/  UISETP.NE.U32.AND UP2, UPT, UR6, URZ, UPT ;  /* 0x000000ff0600728c */ /* 0x000fe2000bf45070 */
[----:B-----5:R-:W-:Y:S01]  /*0490*/  FSETP.NEU.AND P0, PT, R49, RZ, PT ;  /* 0x000000ff3100720b */ /* 0x020fe20003f0d000 */
[----:B------:R-:W-:Y:S02]  /*04a0*/  USEL UR6, URZ, 0xffffffff, UP0 ;  /* 0xffffffffff067887 */ /* 0x000fe40008000000 */
[----:B------:R-:W-:-:S10]  /*04b0*/  UISETP.NE.AND.EX UP2, UPT, UR7, URZ, UPT, UP2 ;  /* 0x000000ff0700728c */ /* 0x000fd4000bf45320 */
[----:B------:R-:W-:Y:S01]  /*04c0*/  VOTEU.ANY UP1, P0 ;  /* 0x0000000000ff7886 */ /* 0x000fe20000020100 */
[----:B------:R-:W-:-:S04]  /*04d0*/  @!UP2 USEL UR6, URZ, 0xffffffff, UP1 ;  /* 0xffffffffff06a887 */ /* 0x000fc80008800000 */
[----:B------:R-:W-:-:S04]  /*04e0*/  ULOP3.LUT UR6, UR6, 0x1, URZ, 0xc0, !UPT ;  /* 0x0000000106067892 */ /* 0x000fc8000f8ec0ff */
[----:B------:R-:W-:-:S11]  /*04f0*/  UISETP.NE.U32.AND UP5, UPT, UR6, 0x1, UPT ;  /* 0x000000010600788c */ /* 0x000fd6000bfa5070 */
.L_x_8:
[----:B------:R-:W3:Y:S01]  /*0500*/  SHFL.IDX PT, R0, R96, RZ, 0x1f ;  /* 0x00001fff60007589 */ /* 0x000ee200000e0000 */
[----:B------:R-:W-:-:S04]  /*0510*/  UISETP.NE.AND UP1, UPT, UR10, 0x2, UPT ;  /* 0x000000020a00788c */ /* 0x000fc8000bf25270 */
[----:B------:R-:W-:Y:S02]  /*0520*/  UISETP.EQ.AND UP2, UPT, UR5, URZ, !UP1 ;  /* 0x000000ff0500728c */ /* 0x000fe4000cf42270 */
[----:B------:R-:W-:-:S04]  /*0530*/  USEL UR6, URZ, 0x1, UP1 ;  /* 0x00000001ff067887 */ /* 0x000fc80008800000 */
[----:B------:R-:W-:Y:S02]  /*0540*/  PLOP3.LUT P5, PT, P1, PT, UP2, 0x80, 0x8 ;  /* 0x000000000008781c */ /* 0x000fe40000faf028 */
[----:B---3--:R-:W-:-:S13]  /*0550*/  ISETP.NE.AND P0, PT, R0, RZ, PT ;  /* 0x000000ff0000720c */ /* 0x008fda0003f05270 */
[----:B------:R-:W-:Y:S05]  /*0560*/  @P0 BRA `(.L_x_9) ;  /* 0x0000000000440947 */ /* 0x000fea0003800000 */
[----:B------:R-:W-:Y:S01]  /*0570*/  UMOV UR8, 0x400 ;  /* 0x0000040000087882 */ /* 0x000fe20000000000 */
[----:B------:R-:W-:Y:S01]  /*0580*/  UMOV UR7, 0x1 ;  /* 0x0000000100077882 */ /* 0x000fe20000000000 */
[----:B------:R-:W-:Y:S02]  /*0590*/  ULEA UR8, UR37, UR8, 0x18 ;  /* 0x0000000825087291 */ /* 0x000fe4000f8ec0ff */
[----:B------:R-:W-:-:S04]  /*05a0*/  UIADD3 UR12, UPT, UPT, -UR7, 0x100000, URZ ;  /* 0x00100000070c7890 */ /* 0x000fc8000fffe1ff */
[----:B------:R-:W-:Y:S02]  /*05b0*/  USHF.L.U32 UR13, UR12, 0xb, URZ ;  /* 0x0000000b0c0d7899 */ /* 0x000fe400080006ff */
[----:B------:R-:W-:Y:S01]  /*05c0*/  USHF.L.U32 UR12, UR12, 0x1, URZ ;  /* 0x000000010c0c7899 */ /* 0x000fe200080006ff */
[----:B------:R-:W-:Y:S01]  /*05d0*/  ELECT P0, URZ, PT ;  /* 0x0000000000ff782f */ /* 0x000fe20003800000 */
[----:B------:R-:W3:Y:S10]  /*05e0*/  FENCE.VIEW.ASYNC.S ;  /* 0x00000000000073c6 */ /* 0x000ef40000000000 */
[----:B---3--:R3:W4:Y:S01]  /*05f0*/  SYNCS.EXCH.64 URZ, [UR8], UR12 ;  /* 0x0000000c08ff75b2 */ /* 0x0087220008000100 */
[----:B------:R3:W1:Y:S01]  /*0600*/  SYNCS.EXCH.64 URZ, [UR8+0x20], UR12 ;  /* 0x0000200c08ff75b2 */ /* 0x0006620008000100 */
[----:B------:R3:W1:Y:S01]  /*0610*/  SYNCS.EXCH.64 URZ, [UR8+0x8], UR12 ;  /* 0x0000080c08ff75b2 */ /* 0x0006620008000100 */
[----:B------:R3:W1:Y:S01]  /*0620*/  SYNCS.EXCH.64 URZ, [UR8+0x28], UR12 ;  /* 0x0000280c08ff75b2 */ /* 0x0006620008000100 */
[----:B------:R3:W1:Y:S01]  /*0630*/  SYNCS.EXCH.64 URZ, [UR8+0x10], UR12 ;  /* 0x0000100c08ff75b2 */ /* 0x0006620008000100 */
[----:B------:R3:W1:Y:S01]  /*0640*/  SYNCS.EXCH.64 URZ, [UR8+0x30], UR12 ;  /* 0x0000300c08ff75b2 */ /* 0x0006620008000100 */
[----:B------:R3:W1:Y:S01]  /*0650*/  SYNCS.EXCH.64 URZ, [UR8+0x18], UR12 ;  /* 0x0000180c08ff75b2 */ /* 0x0006620008000100 */
[----:B------:R3:W1:Y:S01]  /*0660*/  SYNCS.EXCH.64 URZ, [UR8+0x38], UR12 ;  /* 0x0000380c08ff75b2 */ /* 0x0006620008000100 */
[----:B------:R-:W-:Y:S01]  /*0670*/  NOP ;  /* 0x0000000000007918 */ /* 0x000fe20000000000 */
.L_x_9:
[----:B------:R-:W2:Y:S01]  /*0680*/  SHFL.IDX PT, R0, R96, RZ, 0x1f ;  /* 0x00001fff60007589 */ /* 0x000ea200000e0000 */
[----:B------:R-:W-:Y:S01]  /*0690*/  NOP ;  /* 0x0000000000007918 */ /* 0x000fe20000000000 */
[----:B--2---:R-:W-:-:S13]  /*06a0*/  ISETP.NE.AND P0, PT, R0, 0x1, PT ;  /* 0x000000010000780c */ /* 0x004fda0003f05270 */
[----:B------:R-:W-:Y:S05]  /*06b0*/  @P0 BRA `(.L_x_10) ;  /* 0x0000000000540947 */ /* 0x000fea0003800000 */
[----:B------:R-:W-:Y:S01]  /*06c0*/  UMOV UR9, 0x400 ;  /* 0x0000040000097882 */ /* 0x000fe20000000000 */
[----:B---3--:R-:W-:Y:S01]  /*06d0*/  UMOV UR8, 0x20 ;  /* 0x0000002000087882 */ /* 0x008fe20000000000 */
[----:B------:R-:W-:Y:S01]  /*06e0*/  UMOV UR7, 0x80 ;  /* 0x0000008000077882 */ /* 0x000fe20000000000 */
[----:B------:R-:W-:Y:S02]  /*06f0*/  ULEA UR9, UR37, UR9, 0x18 ;  /* 0x0000000925097291 */ /* 0x000fe4000f8ec0ff */
[----:B------:R-:W-:-:S04]  /*0700*/  UIADD3 UR12, UPT, UPT, -UR8, 0x100000, URZ ;  /* 0x00100000080c7890 */ /* 0x000fc8000fffe1ff */
[----:B------:R-:W-:Y:S02]  /*0710*/  USHF.L.U32 UR13, UR12, 0xb, URZ ;  /* 0x0000000b0c0d7899 */ /* 0x000fe400080006ff */
[----:B------:R-:W-:Y:S02]  /*0720*/  USHF.L.U32 UR12, UR12, 0x1, URZ ;  /* 0x000000010c0c7899 */ /* 0x000fe400080006ff */
[----:B------:R-:W-:-:S04]  /*0730*/  UIADD3 UR14, UPT, UPT, -UR7, 0x100000, URZ ;  /* 0x00100000070e7890 */ /* 0x000fc8000fffe1ff */
[----:B------:R-:W-:Y:S02]  /*0740*/  USHF.L.U32 UR15, UR14, 0xb, URZ ;  /* 0x0000000b0e0f7899 */ /* 0x000fe400080006ff */
[----:B------:R-:W-:Y:S01]  /*0750*/  USHF.L.U32 UR14, UR14, 0x1, URZ ;  /* 0x000000010e0e7899 */ /* 0x000fe200080006ff */
[----:B------:R-:W-:Y:S01]  /*0760*/  ELECT P0, URZ, PT ;  /* 0x0000000000ff782f */ /* 0x000fe20003800000 */
[----:B------:R-:W2:Y:S02]  /*0770*/  FENCE.VIEW.ASYNC.S ;  /* 0x00000000000073c6 */ /* 0x000ea40000000000 */
[----:B--2---:R2:W3:Y:S08]  /*0780*/  SYNCS.EXCH.64 URZ, [UR9+0x40], UR12 ;  /* 0x0000400c09ff75b2 */ /* 0x0044f00008000100 */
        /* <DEDUP_REMOVED lines=8> */
.L_x_10:
[----:B------:R-:W4:Y:S01]  /*0810*/  SHFL.IDX PT, R0, R96, RZ, 0x1f ;  /* 0x00001fff60007589 */ /* 0x000f2200000e0000 */
[----:B------:R-:W-:Y:S01]  /*0820*/  NOP ;  /* 0x0000000000007918 */ /* 0x000fe20000000000 */
[----:B----4-:R-:W-:-:S13]  /*0830*/  ISETP.NE.AND P0, PT, R0, 0x3, PT ;  /* 0x000000030000780c */ /* 0x010fda0003f05270 */
[----:B------:R-:W-:Y:S05]  /*0840*/  @P0 BRA `(.L_x_11) ;  /* 0x00000000002c0947 */ /* 0x000fea0003800000 */
[----:B---3--:R-:W-:Y:S01]  /*0850*/  UMOV UR8, 0x400 ;  /* 0x0000040000087882 */ /* 0x008fe20000000000 */
[----:B------:R-:W-:Y:S01]  /*0860*/  UMOV UR7, 0x20 ;  /* 0x0000002000077882 */ /* 0x000fe20000000000 */
[----:B------:R-:W-:Y:S02]  /*0870*/  ULEA UR8, UR37, UR8, 0x18 ;  /* 0x0000000825087291 */ /* 0x000fe4000f8ec0ff */
[----:B--2---:R-:W-:-:S04]  /*0880*/  UIADD3 UR12, UPT, UPT, -UR7, 0x100000, URZ ;  /* 0x00100000070c7890 */ /* 0x004fc8000fffe1ff */
[----:B------:R-:W-:Y:S02]  /*0890*/  USHF.L.U32 UR13, UR12, 0xb, URZ ;  /* 0x0000000b0c0d7899 */ /* 0x000fe400080006ff */
[----:B------:R-:W-:Y:S01]  /*08a0*/  USHF.L.U32 UR12, UR12, 0x1, URZ ;  /* 0x000000010c0c7899 */ /* 0x000fe200080006ff */
[----:B------:R-:W-:Y:S01]  /*08b0*/  ELECT P0, URZ, PT ;  /* 0x0000000000ff782f */ /* 0x000fe20003800000 */
[----:B------:R-:W2:Y:S10]  /*08c0*/  FENCE.VIEW.ASYNC.S ;  /* 0x00000000000073c6 */ /* 0x000eb40000000000 */
[----:B--2---:R4:W2:Y:S01]  /*08d0*/  SYNCS.EXCH.64 URZ, [UR8+0x80], UR12 ;  /* 0x0000800c08ff75b2 */ /* 0x0048a20008000100 */
[----:B------:R4:W3:Y:S02]  /*08e0*/  SYNCS.EXCH.64 URZ, [UR8+0x88], UR12 ;  /* 0x0000880c08ff75b2 */ /* 0x0008e40008000100 */
[----:B----4-:R-:W-:Y:S01]  /*08f0*/  NOP ;  /* 0x0000000000007918 */ /* 0x010fe20000000000 */
.L_x_11:
[----:B------:R-:W4:Y:S01]  /*0900*/  SHFL.IDX PT, R0, R96, RZ, 0x1f ;  /* 0x00001fff60007589 */ /* 0x000f2200000e0000 */
[----:B------:R-:W-:Y:S01]  /*0910*/  NOP ;  /* 0x0000000000007918 */ /* 0x000fe20000000000 */
[----:B----4-:R-:W-:-:S13]  /*0920*/  ISETP.NE.AND P0, PT, R0, 0x4, PT ;  /* 0x000000040000780c */ /* 0x010fda0003f05270 */
[----:B------:R-:W-:Y:S05]  /*0930*/  @P0 BRA `(.L_x_12) ;  /* 0x0000000000480947 */ /* 0x000fea0003800000 */
[----:B--2---:R-:W-:Y:S01]  /*0940*/  UMOV UR9, 0x1e0 ;  /* 0x000001e000097882 */ /* 0x004fe20000000000 */
[----:B---3--:R-:W-:Y:S01]  /*0950*/  UMOV UR8, 0x400 ;  /* 0x0000040000087882 */ /* 0x008fe20000000000 */
[----:B------:R-:W-:Y:S01]  /*0960*/  USEL UR9, UR9, 0x1a0, UP5 ;  /* 0x000001a009097887 */ /* 0x000fe2000a800000 */
        /* <DEDUP_REMOVED lines=10> */
[----:B--2---:R4:W2:Y:S08]  /*0a10*/  SYNCS.EXCH.64 URZ, [UR8+0x90], UR12 ;  /* 0x0000900c08ff75b2 */ /* 0x0048b00008000100 */
[----:B------:R4:W3:Y:S01]  /*0a20*/  SYNCS.EXCH.64 URZ, [UR8+0xa0], UR14 ;  /* 0x0000a00e08ff75b2 */ /* 0x0008e20008000100 */
[----:B------:R4:W1:Y:S01]  /*0a30*/  SYNCS.EXCH.64 URZ, [UR8+0x98], UR12 ;  /* 0x0000980c08ff75b2 */ /* 0x0008620008000100 */
[----:B------:R4:W1:Y:S02]  /*0a40*/  SYNCS.EXCH.64 URZ, [UR8+0xa8], UR14 ;  /* 0x0000a80e08ff75b2 */ /* 0x0008640008000100 */
[----:B----4-:R-:W-:Y:S01]  /*0a50*/  NOP ;  /* 0x0000000000007918 */ /* 0x010fe20000000000 */
.L_x_12:
[----:B------:R-:W4:Y:S01]  /*0a60*/  SHFL.IDX PT, R0, R96, RZ, 0x1f ;  /* 0x00001fff60007589 */ /* 0x000f2200000e0000 */
[----:B------:R-:W-:Y:S01]  /*0a70*/  NOP ;  /* 0x0000000000007918 */ /* 0x000fe20000000000 */
[----:B----4-:R-:W-:-:S13]  /*0a80*/  ISETP.NE.AND P0, PT, R0, 0x5, PT ;  /* 0x000000050000780c */ /* 0x010fda0003f05270 */
[----:B------:R-:W-:Y:S05]  /*0a90*/  @P0 BRA `(.L_x_13) ;  /* 0x0000000000540947 */ /* 0x000fea0003800000 */
[----:B--2---:R-:W-:Y:S01]  /*0aa0*/  UMOV UR9, 0x400 ;  /* 0x0000040000097882 */ /* 0x004fe20000000000 */
        /* <DEDUP_REMOVED lines=14> */
[----:B------:R4:W1:Y:S01]  /*0b90*/  SYNCS.EXCH.64 URZ, [UR9+0xd8], UR14 ;  /* 0x0000d80e09ff75b2 */ /* 0x0008620008000100 */
[----:B------:R4:W1:Y:S01]  /*0ba0*/  SYNCS.EXCH.64 URZ, [UR9+0xc0], UR12 ;  /* 0x0000c00c09ff75b2 */ /* 0x0008620008000100 */
[----:B------:R4:W1:Y:S01]  /*0bb0*/  SYNCS.EXCH.64 URZ, [UR9+0xe0], UR14 ;  /* 0x0000e00e09ff75b2 */ /* 0x0008620008000100 */
[----:B------:R4:W1:Y:S01]  /*0bc0*/  SYNCS.EXCH.64 URZ, [UR9+0xc8], UR12 ;  /* 0x0000c80c09ff75b2 */ /* 0x0008620008000100 */
[----:B------:R4:W1:Y:S02]  /*0bd0*/  SYNCS.EXCH.64 URZ, [UR9+0xe8], UR14 ;  /* 0x0000e80e09ff75b2 */ /* 0x0008640008000100 */
[----:B----4-:R-:W-:Y:S01]  /*0be0*/  NOP ;  /* 0x0000000000007918 */ /* 0x010fe20000000000 */
.L_x_13:
[----:B------:R-:W4:Y:S01]  /*0bf0*/  SHFL.IDX PT, R0, R96, RZ, 0x1f ;  /* 0x00001fff60007589 */ /* 0x000f2200000e0000 */
[----:B------:R-:W-:Y:S01]  /*0c00*/  ISETP.NE.OR P1, PT, RZ, UR10, !P1 ;  /* 0x0000000aff007c0c */ /* 0x000fe2000cf25670 */
        /* <DEDUP_REMOVED lines=12> */
[----:B------:R4:W3:Y:S01]  /*0cd0*/  SYNCS.EXCH.64 URZ, [UR8+0x100], UR12 ;  /* 0x0001000c08ff75b2 */ /* 0x0008e20008000100 */
[----:B------:R4:W1:Y:S01]  /*0ce0*/  SYNCS.EXCH.64 URZ, [UR8+0xf8], UR12 ;  /* 0x0000f80c08ff75b2 */ /* 0x0008620008000100 */
[----:B------:R4:W1:Y:S02]  /*0cf0*/  SYNCS.EXCH.64 URZ, [UR8+0x108], UR12 ;  /* 0x0001080c08ff75b2 */ /* 0x0008640008000100 */
[----:B----4-:R-:W-:Y:S01]  /*0d00*/  NOP ;  /* 0x0000000000007918 */ /* 0x010fe20000000000 */
.L_x_14:
[----:B------:R-:W-:Y:S01]  /*0d10*/  VOTEU.ALL UP1, P1 ;  /* 0x0000000000ff7886 */ /* 0x000fe20000820000 */
[----:B---3--:R-:W3:Y:S01]  /*0d20*/  LDCU UR8, c[0x0][0x36c] ;  /* 0x00006d80ff0877ac */ /* 0x008ee20008000800 */
[----:B------:R-:W-:Y:S01]  /*0d30*/  NOP ;  /* 0x0000000000007918 */ /* 0x000fe20000000000 */
[----:B------:R-:W-:Y:S01]  /*0d40*/  LOP3.LUT R10, R105, 0x1f, RZ, 0xc0, !PT ;  /* 0x0000001f690a7812 */ /* 0x000fe200078ec0ff */
[----:B--2---:R-:W-:Y:S01]  /*0d50*/  UMOV UR12, 0x20 ;  /* 0x00000020000c7882 */ /* 0x004fe20000000000 */
[----:B------:R-:W-:Y:S01]  /*0d60*/  @!UP1 UMOV UR7, 0x400 ;  /* 0x0000040000079882 */ /* 0x000fe20000000000 */
[----:B------:R-:W-:-:S04]  /*0d70*/  @!UP1 UIADD3 UR12, UPT, UPT, -UR12, 0x100000, URZ ;  /* 0x001000000c0c9890 */ /* 0x000fc8000fffe1ff */
[----:B------:R-:W-:Y:S02]  /*0d80*/  @!UP1 USHF.L.U32 UR13, UR12, 0xb, URZ ;  /* 0x0000000b0c0d9899 */ /* 0x000fe400080006ff */
[----:B------:R-:W-:Y:S02]  /*0d90*/  @!UP1 USHF.L.U32 UR12, UR12, 0x1, URZ ;  /* 0x000000010c0c9899 */ /* 0x000fe400080006ff */
[----:B------:R-:W-:Y:S01]  /*0da0*/  @!UP1 ULEA UR7, UR37, UR7, 0x18 ;  /* 0x0000000725079291 */ /* 0x000fe2000f8ec0ff */
[----:B------:R-:W-:Y:S01]  /*0db0*/  VOTEU.ALL UP1, P1 ;  /* 0x0000000000ff7886 */ /* 0x000fe20000820000 */
[----:B------:R-:W-:Y:S01]  /*0dc0*/  UISETP.NE.AND UP4, UPT, UR10, URZ, UPT ;  /* 0x000000ff0a00728c */ /* 0x000fe2000bf85270 */
[----:B------:R-:W2:Y:S09]  /*0dd0*/  FENCE.VIEW.ASYNC.S ;  /* 0x00000000000073c6 */ /* 0x000eb20000000000 */
[----:B--2---:R2:W4:Y:S01]  /*0de0*/  @!UP1 SYNCS.EXCH.64 URZ, [UR7+0x110], UR12 ;  /* 0x0001100c07ff95b2 */ /* 0x0045220008000100 */
[----:B---3--:R-:W-:-:S09]  /*0df0*/  UISETP.EQ.U32.AND UP1, UPT, UR8, 0x1, UPT ;  /* 0x000000010800788c */ /* 0x008fd2000bf22070 */
[----:B------:R-:W-:Y:S05]  /*0e00*/  BRA.U !UP1, `(.L_x_15) ;  /* 0x0000000109087547 */ /* 0x000fea000b800000 */
[----:B-1--4-:R-:W-:Y:S01]  /*0e10*/  UCGABAR_ARV ;  /* 0x00000000000079c7 */ /* 0x012fe20008000000 */
[----:B------:R-:W-:Y:S05]  /*0e20*/  BRA `(.L_x_16) ;  /* 0x0000000000047947 */ /* 0x000fea0003800000 */
.L_x_15:
[----:B-1--4-:R-:W-:Y:S01]  /*0e30*/  NOP ;  /* 0x0000000000007918 */ /* 0x012fe20000000000 */
.L_x_16:
[----:B------:R-:W1:Y:S01]  /*0e40*/  S2R R15, SR_CTAID.Y ;  /* 0x00000000000f7919 */ /* 0x000e620000002600 */
[----:B------:R-:W-:-:S05]  /*0e50*/  CS2R.32 R91, SR_CgaSize ;  /* 0x00000000005b7805 */ /* 0x000fca0000008a00 */
[----:B------:R-:W-:-:S05]  /*0e60*/  IMAD R91, R91, -0xa0, RZ ;  /* 0xffffff605b5b7824 */ /* 0x000fca00078e02ff */
[----:B--2---:R-:W-:-:S14]  /*0e70*/  R2UR UR7, R91 ;  /* 0x000000005b0772ca */ /* 0x004fdc00000e0000 */
[----:B------:R-:W2:Y:S01]  /*0e80*/  LDCU UR7, c[0x0][UR7+0x2b4] ;  /* 0x00005680070777ac */ /* 0x000ea20008000800 */
[----:B------:R-:W-:-:S05]  /*0e90*/  CS2R.32 R0, SR_CgaSize ;  /* 0x0000000000007805 */ /* 0x000fca0000008a00 */
[----:B------:R-:W-:-:S06]  /*0ea0*/  IMAD R0, R0, -0xa0, RZ ;  /* 0xffffff6000007824 */ /* 0x000fcc00078e02ff */
[----:B------:R-:W3:Y:S01]  /*0eb0*/  LDC R0, c[0x0][R0+0x2a4] ;  /* 0x0000a90000007b82 */ /* 0x000ee20000000800 */
[----:B------:R-:W-:Y:S01]  /*0ec0*/  PRMT R8, RZ, 0x7610, R8 ;  /* 0x00007610ff087816 */ /* 0x000fe20000000008 */
[----:B------:R-:W4:Y:S01]  /*0ed0*/  S2R R9, SR_CTAID.X ;  /* 0x0000000000097919 */ /* 0x000f220000002500 */
[----:B------:R-:W-:-:S05]  /*0ee0*/  CS2R.32 R91, SR_CgaSize ;  /* 0x00000000005b7805 */ /* 0x000fca0000008a00 */
[----:B------:R-:W-:-:S05]  /*0ef0*/  IMAD R91, R91, -0xa0, RZ ;  /* 0xffffff605b5b7824 */ /* 0x000fca00078e02ff */
[----:B------:R-:W-:-:S14]  /*0f00*/  R2UR UR8, R91 ;  /* 0x000000005b0872ca */ /* 0x000fdc00000e0000 */
[----:B------:R-:W3:Y:S01]  /*0f10*/  LDCU UR8, c[0x0][UR8+0x2b0] ;  /* 0x00005600080877ac */ /* 0x000ee20008000800 */
[----:B------:R-:W-:Y:S01]  /*0f20*/  UISETP.NE.AND UP2, UPT, UR10, 0x2, UPT ;  /* 0x000000020a00788c */ /* 0x000fe2000bf45270 */
[----:B------:R-:W2:Y:S01]  /*0f30*/  LDC R11, c[0x0][0xb24] ;  /* 0x0002c900ff0b7b82 */ /* 0x000ea20000000800 */
[----:B------:R-:W-:-:S05]  /*0f40*/  CS2R.32 R2, SR_CgaSize ;  /* 0x0000000000027805 */ /* 0x000fca0000008a00 */
[----:B------:R-:W-:-:S06]  /*0f50*/  IMAD R2, R2, -0xa0, RZ ;  /* 0xffffff6002027824 */ /* 0x000fcc00078e02ff */
[----:B------:R-:W3:Y:S08]  /*0f60*/  LDC R2, c[0x0][R2+0x2a0] ;  /* 0x0000a80002027b82 */ /* 0x000ef00000000800 */
[----:B------:R-:W3:Y:S01]  /*0f70*/  LDC R40, c[0x0][0xb24] ;  /* 0x0002c900ff287b82 */ /* 0x000ee20000000800 */
[----:B-1----:R-:W-:-:S07]  /*0f80*/  I2FP.F32.U32 R90, R15 ;  /* 0x0000000f005a7245 */ /* 0x002fce0000201000 */
[----:B------:R-:W1:Y:S01]  /*0f90*/  S2UR UR36, SR_CTAID.Z ;  /* 0x00000000002479c3 */ /* 0x000e620000002700 */
[----:B--2---:R-:W-:Y:S01]  /*0fa0*/  ISETP.GE.AND P0, PT, R11, 0x1, PT ;  /* 0x000000010b00780c */ /* 0x004fe20003f06270 */
[----:B----4-:R-:W-:Y:S01]  /*0fb0*/  IMAD.MOV.U32 R14, RZ, RZ, R9 ;  /* 0x000000ffff0e7224 */ /* 0x010fe200078e0009 */
[----:B------:R-:W-:Y:S01]  /*0fc0*/  I2FP.F32.U32 R91, R9 ;  /* 0x00000009005b7245 */ /* 0x000fe20000201000 */
[----:B------:R-:W-:Y:S01]  /*0fd0*/  FMUL R90, R90, UR7 ;  /* 0x000000075a5a7c20 */ /* 0x000fe20008400000 */
[----:B------:R-:W2:Y:S03]  /*0fe0*/  LDCU UR7, c[0x0][0xb30] ;  /* 0x00016600ff0777ac */ /* 0x000ea60008000800 */
[----:B---3--:R-:W-:Y:S02]  /*0ff0*/  FMUL R91, R91, UR8 ;  /* 0x000000085b5b7c20 */ /* 0x008fe40008400000 */
[----:B------:R-:W3:Y:S08]  /*1000*/  F2I.U32.TRUNC.NTZ R90, R90 ;  /* 0x0000005a005a7305 */ /* 0x000ef0000020f000 */
[----:B------:R-:W4:Y:S01]  /*1010*/  F2I.U32.TRUNC.NTZ R91, R91 ;  /* 0x0000005b005b7305 */ /* 0x000f22000020f000 */
[----:B--2---:R-:W-:Y:S01]  /*1020*/  UISETP.NE.AND UP3, UPT, UR7, 0x1, UPT ;  /* 0x000000010700788c */ /* 0x004fe2000bf65270 */
[----:B---3--:R-:W-:-:S05]  /*1030*/  IADD3 R90, PT, PT, -R90, RZ, RZ ;  /* 0x000000ff5a5a7210 */ /* 0x008fca0007ffe1ff */
[----:B------:R-:W-:Y:S01]  /*1040*/  IMAD R90, R0, R90, R15 ;  /* 0x0000005a005a7224 */ /* 0x000fe200078e020f */
[----:B------:R-:W-:Y:S01]  /*1050*/  PRMT R0, RZ, 0x7610, R0 ;  /* 0x00007610ff007816 */ /* 0x000fe20000000000 */
[----:B----4-:R-:W-:-:S04]  /*1060*/  IMAD.MOV R91, RZ, RZ, -R91 ;  /* 0x000000ffff5b7224 */ /* 0x010fc800078e0a5b */
[----:B------:R-:W-:Y:S01]  /*1070*/  IMAD R91, R2, R91, R9 ;  /* 0x0000005b025b7224 */ /* 0x000fe200078e0209 */
[----:B-1----:R-:W-:Y:S06]  /*1080*/  BRA.U UP4, `(.L_x_17) ;  /* 0x0000000104247547 */ /* 0x002fec000b800000 */
[----:B------:R-:W-:Y:S01]  /*1090*/  ISETP.NE.AND P1, PT, R90, RZ, PT ;  /* 0x000000ff5a00720c */ /* 0x000fe20003f25270 */
[----:B------:R-:W-:Y:S01]  /*10a0*/  IMAD.MOV.U32 R0, RZ, RZ, 0x3 ;  /* 0x00000003ff007424 */ /* 0x000fe200078e00ff */
[C---:B------:R-:W-:Y:S02]  /*10b0*/  LOP3.LUT R2, R91.reuse, 0xfffffffe, RZ, 0xc0, !PT ;  /* 0xfffffffe5b027812 */ /* 0x040fe400078ec0ff */
[----:B------:R-:W-:Y:S02]  /*10c0*/  ISETP.LT.U32.OR P1, PT, R91, 0x2, !P1 ;  /* 0x000000025b00780c */ /* 0x000fe40004f21470 */
[----:B------:R-:W-:Y:S02]  /*10d0*/  SHF.L.U32 R0, R0, R2, RZ ;  /* 0x0000000200007219 */ /* 0x000fe400000006ff */
[----:B------:R-:W-:Y:S02]  /*10e0*/  SEL R4, RZ, 0x1, !P1 ;  /* 0x00000001ff047807 */ /* 0x000fe40004800000 */
[----:B------:R-:W-:-:S05]  /*10f0*/  SEL R3, RZ, 0x2, !P1 ;  /* 0x00000002ff037807 */ /* 0x000fca0004800000 */
[----:B------:R-:W-:-:S05]  /*1100*/  IMAD.IADD R3, R4, 0x1, R3 ;  /* 0x0000000104037824 */ /* 0x000fca00078e0203 */
[----:B------:R-:W-:Y:S02]  /*1110*/  PRMT R8, R3, 0x7610, R8 ;  /* 0x0000761003087816 */ /* 0x000fe40000000008 */
.L_x_17:
[----:B------:R-:W-:Y:S05]  /*1120*/  @!P0 BRA `(.L_x_18) ;  /* 0x0000000000b88947 */ /* 0x000fea0003800000 */
[----:B------:R-:W1:Y:S01]  /*1130*/  LDC.64 R4, c[0x0][0xb18] ;  /* 0x0002c600ff047b82 */ /* 0x000e620000000a00 */
[----:B------:R-:W-:-:S07]  /*1140*/  ISETP.NE.AND P0, PT, R11, 0x1, PT ;  /* 0x000000010b00780c */ /* 0x000fce0003f05270 */
[----:B------:R-:W2:Y:S08]  /*1150*/  LDC R14, c[0x0][0xb0c] ;  /* 0x0002c300ff0e7b82 */ /* 0x000eb00000000800 */
[----:B------:R-:W3:Y:S08]  /*1160*/  LDC R16, c[0x0][0x370] ;  /* 0x0000dc00ff107b82 */ /* 0x000ef00000000800 */
[----:B------:R-:W4:Y:S01]  /*1170*/  LDC R13, c[0x0][0x374] ;  /* 0x0000dd00ff0d7b82 */ /* 0x000f220000000800 */
[----:B-1----:R-:W-:-:S07]  /*1180*/  ISETP.NE.AND P1, PT, R4, 0x1, PT ;  /* 0x000000010400780c */ /* 0x002fce0003f25270 */
[----:B------:R-:W3:Y:S01]  /*1190*/  LDC.64 R6, c[0x0][0xb10] ;  /* 0x0002c400ff067b82 */ /* 0x000ee20000000a00 */
[----:B--2---:R-:W-:-:S07]  /*11a0*/  ISETP.NE.AND P2, PT, R14, 0x1, PT ;  /* 0x000000010e00780c */ /* 0x004fce0003f45270 */
[----:B------:R-:W1:Y:S08]  /*11b0*/  LDC R12, c[0x0][0xb20] ;  /* 0x0002c800ff0c7b82 */ /* 0x000e700000000800 */
[----:B------:R-:W2:Y:S01]  /*11c0*/  LDC.64 R2, c[0x0][0xb28] ;  /* 0x0002ca00ff027b82 */ /* 0x000ea20000000a00 */
[----:B----4-:R-:W-:-:S04]  /*11d0*/  IMAD.HI.U32 R17, R13, R5, RZ ;  /* 0x000000050d117227 */ /* 0x010fc800078e00ff */
[----:B------:R-:W-:-:S04]  /*11e0*/  IMAD.HI.U32 R5, R15, R5, RZ ;  /* 0x000000050f057227 */ /* 0x000fc800078e00ff */
[----:B---3--:R-:W-:-:S05]  /*11f0*/  IMAD.HI.U32 R18, R16, R6, RZ ;  /* 0x0000000610127227 */ /* 0x008fca00078e00ff */
[-C--:B------:R-:W-:Y:S01]  /*1200*/  @P2 SHF.R.U32.HI R16, RZ, R7.reuse, R18 ;  /* 0x00000007ff102219 */ /* 0x080fe20000011612 */
[----:B------:R-:W-:Y:S01]  /*1210*/  IMAD.HI.U32 R18, R9, R6, RZ ;  /* 0x0000000609127227 */ /* 0x000fe200078e00ff */
[-C--:B-1----:R-:W-:Y:S02]  /*1220*/  @P1 SHF.R.U32.HI R13, RZ, R12.reuse, R17 ;  /* 0x0000000cff0d1219 */ /* 0x082fe40000011611 */
[----:B------:R-:W-:Y:S02]  /*1230*/  SHF.R.U32.HI R5, RZ, R12, R5 ;  /* 0x0000000cff057219 */ /* 0x000fe40000011605 */
[----:B------:R-:W-:Y:S02]  /*1240*/  SHF.R.U32.HI R18, RZ, R7, R18 ;  /* 0x00000007ff127219 */ /* 0x000fe40000011612 */
[----:B------:R-:W-:Y:S01]  /*1250*/  SEL R5, R15, R5, !P1 ;  /* 0x000000050f057207 */ /* 0x000fe20004800000 */
[----:B--2---:R-:W-:Y:S01]  /*1260*/  IMAD.HI.U32 R17, R13, R2, RZ ;  /* 0x000000020d117227 */ /* 0x004fe200078e00ff */
[----:B------:R-:W-:-:S03]  /*1270*/  SEL R18, R9, R18, !P2 ;  /* 0x0000001209127207 */ /* 0x000fc60005000000 */
[----:B------:R-:W-:Y:S01]  /*1280*/  IMAD.HI.U32 R6, R16, R2, RZ ;  /* 0x0000000210067227 */ /* 0x000fe200078e00ff */
[----:B------:R-:W-:-:S04]  /*1290*/  @P0 SHF.R.U32.HI R13, RZ, R3, R17 ;  /* 0x00000003ff0d0219 */ /* 0x000fc80000011611 */
[----:B------:R-:W-:Y:S01]  /*12a0*/  @P0 SHF.R.U32.HI R16, RZ, R3, R6 ;  /* 0x00000003ff100219 */ /* 0x000fe20000011606 */
[----:B------:R-:W-:-:S04]  /*12b0*/  IMAD R13, R13, R11, RZ ;  /* 0x0000000b0d0d7224 */ /* 0x000fc800078e02ff */
[----:B------:R-:W-:Y:S01]  /*12c0*/  IMAD R6, R16, R11, RZ ;  /* 0x0000000b10067224 */ /* 0x000fe200078e02ff */
[----:B------:R-:W-:-:S04]  /*12d0*/  ISETP.GE.AND P1, PT, R5, R13, PT ;  /* 0x0000000d0500720c */ /* 0x000fc80003f26270 */
[----:B------:R-:W-:Y:S01]  /*12e0*/  ISETP.GE.OR P1, PT, R18, R6, P1 ;  /* 0x000000061200720c */ /* 0x000fe20000f26670 */
[----:B------:R-:W-:-:S05]  /*12f0*/  IMAD.HI.U32 R6, R5, R2, RZ ;  /* 0x0000000205067227 */ /* 0x000fca00078e00ff */
[----:B------:R-:W-:-:S04]  /*1300*/  SHF.R.U32.HI R6, RZ, R3, R6 ;  /* 0x00000003ff067219 */ /* 0x000fc80000011606 */
[----:B------:R-:W-:-:S03]  /*1310*/  SEL R6, R5, R6, !P0 ;  /* 0x0000000605067207 */ /* 0x000fc60004000000 */
[----:B------:R-:W-:Y:S01]  /*1320*/  @!P1 IMAD.HI.U32 R7, R18, R2, RZ ;  /* 0x0000000212079227 */ /* 0x000fe200078e00ff */
[----:B------:R-:W-:-:S04]  /*1330*/  IADD3 R2, PT, PT, -R6, RZ, RZ ;  /* 0x000000ff06027210 */ /* 0x000fc80007ffe1ff */
[----:B------:R-:W-:Y:S01]  /*1340*/  @!P1 SHF.R.U32.HI R3, RZ, R3, R7 ;  /* 0x00000003ff039219 */ /* 0x000fe20000011607 */
[----:B------:R-:W-:Y:S01]  /*1350*/  IMAD R2, R11, R2, R5 ;  /* 0x000000020b027224 */ /* 0x000fe200078e0205 */
[----:B------:R-:W-:Y:S02]  /*1360*/  IADD3 R7, PT, PT, -R5, RZ, RZ ;  /* 0x000000ff05077210 */ /* 0x000fe40007ffe1ff */
[----:B------:R-:W-:-:S03]  /*1370*/  @!P1 SEL R3, R18, R3, !P0 ;  /* 0x0000000312039207 */ /* 0x000fc60004000000 */
[----:B------:R-:W-:Y:S02]  /*1380*/  IMAD R7, R4, R7, R15 ;  /* 0x0000000704077224 */ /* 0x000fe400078e020f */
[--C-:B------:R-:W-:Y:S02]  /*1390*/  @!P1 IMAD.IADD R6, R6, 0x1, -R3.reuse ;  /* 0x0000000106069824 */ /* 0x100fe400078e0a03 */
[----:B------:R-:W-:Y:S01]  /*13a0*/  @!P1 IMAD R3, R2, R16, R3 ;  /* 0x0000001002039224 */ /* 0x000fe200078e0203 */
[----:B------:R-:W-:Y:S01]  /*13b0*/  IADD3 R2, PT, PT, -R18, RZ, RZ ;  /* 0x000000ff12027210 */ /* 0x000fe20007ffe1ff */
[----:B------:R-:W-:Y:S02]  /*13c0*/  @!P1 IMAD R5, R6, R11, R18 ;  /* 0x0000000b06059224 */ /* 0x000fe400078e0212 */
[----:B------:R-:W-:Y:S02]  /*13d0*/  @!P1 IMAD.MOV.U32 R18, RZ, RZ, R3 ;  /* 0x000000ffff129224 */ /* 0x000fe400078e0003 */
[----:B------:R-:W-:-:S02]  /*13e0*/  IMAD R2, R14, R2, R9 ;  /* 0x000000020e027224 */ /* 0x000fc400078e0209 */
[----:B------:R-:W-:Y:S02]  /*13f0*/  IMAD R15, R5, R4, R7 ;  /* 0x00000004050f7224 */ /* 0x000fe400078e0207 */
[----:B------:R-:W-:Y:S02]  /*1400*/  IMAD R14, R18, R14, R2 ;  /* 0x0000000e120e7224 */ /* 0x000fe400078e0202 */
.L_x_18:
[----:B------:R-:W-:Y:S05]  /*1410*/  BRA.U UP3, `(.L_x_19) ;  /* 0x0000000103407547 */ /* 0x000fea000b800000 */
[----:B------:R-:W1:Y:S08]  /*1420*/  LDC.64 R4, c[0x0][0xb10] ;  /* 0x0002c400ff047b82 */ /* 0x000e700000000a00 */
[----:B------:R-:W2:Y:S08]  /*1430*/  LDC.64 R2, c[0x0][0xb18] ;  /* 0x0002c600ff027b82 */ /* 0x000eb00000000a00 */
[----:B------:R-:W3:Y:S08]  /*1440*/  LDC R6, c[0x0][0xb20] ;  /* 0x0002c800ff067b82 */ /* 0x000ef00000000800 */
[----:B------:R-:W4:Y:S01]  /*1450*/  LDC R7, c[0x0][0xb0c] ;  /* 0x0002c300ff077b82 */ /* 0x000f220000000800 */
[----:B-1----:R-:W-:-:S05]  /*1460*/  IMAD.HI.U32 R4, R14, R4, RZ ;  /* 0x000000040e047227 */ /* 0x002fca00078e00ff */
[----:B------:R-:W-:Y:S01]  /*1470*/  SHF.R.U32.HI R4, RZ, R5, R4 ;  /* 0x00000005ff047219 */ /* 0x000fe20000011604 */
[----:B--2---:R-:W-:Y:S01]  /*1480*/  IMAD.HI.U32 R3, R15, R3, RZ ;  /* 0x000000030f037227 */ /* 0x004fe200078e00ff */
[----:B------:R-:W-:-:S04]  /*1490*/  ISETP.NE.AND P0, PT, R2, 0x1, PT ;  /* 0x000000010200780c */ /* 0x000fc80003f05270 */
[----:B---3--:R-:W-:-:S04]  /*14a0*/  SHF.R.U32.HI R3, RZ, R6, R3 ;  /* 0x00000006ff037219 */ /* 0x008fc80000011603 */
[----:B------:R-:W-:Y:S02]  /*14b0*/  SEL R3, R15, R3, !P0 ;  /* 0x000000030f037207 */ /* 0x000fe40004000000 */
[----:B----4-:R-:W-:-:S04]  /*14c0*/  ISETP.NE.AND P1, PT, R7, 0x1, PT ;  /* 0x000000010700780c */ /* 0x010fc80003f25270 */
[----:B------:R-:W-:-:S05]  /*14d0*/  SEL R5, R14, R4, !P1 ;  /* 0x000000040e057207 */ /* 0x000fca0004800000 */
[----:B------:R-:W-:Y:S02]  /*14e0*/  IMAD.IADD R4, R3, 0x1, -R5 ;  /* 0x0000000103047824 */ /* 0x000fe400078e0a05 */
[----:B------:R-:W-:Y:S02]  /*14f0*/  IMAD.IADD R3, R5, 0x1, -R3 ;  /* 0x0000000105037824 */ /* 0x000fe400078e0a03 */
[----:B------:R-:W-:Y:S02]  /*1500*/  IMAD R14, R4, R7, R14 ;  /* 0x00000007040e7224 */ /* 0x000fe400078e020e */
[----:B------:R-:W-:Y:S02]  /*1510*/  IMAD R15, R3, R2, R15 ;  /* 0x00000002030f7224 */ /* 0x000fe400078e020f */
.L_x_19:
[----:B------:R-:W-:Y:S05]  /*1520*/  BRA.U !UP1, `(.L_x_20) ;  /* 0x00000001090c7547 */ /* 0x000fea000b800000 */
[----:B------:R-:W-:Y:S01]  /*1530*/  UCGABAR_WAIT ;  /* 0x0000000000007dc7 */ /* 0x000fe20008000000 */
[----:B------:R-:W-:Y:S01]  /*1540*/  CCTL.IVALL ;  /* 0x00000000ff00798f */ /* 0x000fe20002000000 */
[----:B------:R-:W-:Y:S05]  /*1550*/  BRA `(.L_x_21) ;  /* 0x0000000000047947 */ /* 0x000fea0003800000 */
.L_x_20:
[----:B------:R-:W-:Y:S06]  /*1560*/  BAR.SYNC.DEFER_BLOCKING 0x0 ;  /* 0x0000000000007b1d */ /* 0x000fec0000010000 */
.L_x_21:
[----:B------:R-:W-:Y:S05]  /*1570*/  BRA.U UP2, `(.L_x_22) ;  /* 0x00000015020c7547 */ /* 0x000fea000b800000 */
[----:B------:R-:W1:Y:S01]  /*1580*/  LDCU UR4, c[0x0][0x38c] ;  /* 0x00007180ff0477ac */ /* 0x000e620008000800 */
[----:B------:R-:W2:Y:S01]  /*1590*/  LDC R8, c[0x0][0x370] ;  /* 0x0000dc00ff087b82 */ /* 0x000ea20000000800 */
[C---:B------:R-:W-:Y:S01]  /*15a0*/  IMAD.SHL.U32 R19, R9.reuse, 0x80, RZ ;  /* 0x0000008009137824 */ /* 0x040fe200078e00ff */
[----:B------:R-:W-:Y:S01]  /*15b0*/  PLOP3.LUT P1, PT, PT, PT, UP5, 0x80, 0x8 ;  /* 0x000000000008781c */ /* 0x000fe20003f2f058 */
[----:B------:R-:W-:Y:S01]  /*15c0*/  UISETP.NE.AND UP1, UPT, UR10, URZ, UPT ;  /* 0x000000ff0a00728c */ /* 0x000fe2000bf25270 */
[----:B------:R-:W-:Y:S01]  /*15d0*/  ISETP.NE.AND P4, PT, R10, RZ, P5 ;  /* 0x000000ff0a00720c */ /* 0x000fe20002f85270 */
[----:B------:R-:W-:Y:S01]  /*15e0*/  IMAD.SHL.U32 R18, R9, 0x40, RZ ;  /* 0x0000004009127824 */ /* 0x000fe200078e00ff */
[----:B------:R-:W-:Y:S01]  /*15f0*/  PLOP3.LUT P1, PT, P1, PT, PT, 0x8, 0x80 ;  /* 0x000000000080781c */ /* 0x000fe20000f2e170 */
[----:B------:R-:W-:Y:S01]  /*1600*/  IMAD.MOV.U32 R17, RZ, RZ, 0x1 ;  /* 0x00000001ff117424 */ /* 0x000fe200078e00ff */
[----:B------:R-:W3:Y:S01]  /*1610*/  LDC R0, c[0x0][0x374] ;  /* 0x0000dd00ff007b82 */ /* 0x000ee20000000800 */
[----:B------:R-:W-:Y:S01]  /*1620*/  IMAD.MOV.U32 R16, RZ, RZ, RZ ;  /* 0x000000ffff107224 */ /* 0x000fe200078e00ff */
[----:B------:R-:W-:Y:S01]  /*1630*/  CS2R R12, SRZ ;  /* 0x00000000000c7805 */ /* 0x000fe2000001ff00 */
[----:B------:R-:W-:Y:S01]  /*1640*/  IMAD.MOV.U32 R11, RZ, RZ, 0x1 ;  /* 0x00000001ff0b7424 */ /* 0x000fe200078e00ff */
[----:B------:R-:W-:Y:S01]  /*1650*/  LOP3.LUT R19, R19, 0x80, RZ, 0xc0, !PT ;  /* 0x0000008013137812 */ /* 0x000fe200078ec0ff */
[----:B------:R-:W4:Y:S01]  /*1660*/  LDCU.64 UR14, c[0x0][0x348] ;  /* 0x00006900ff0e77ac */ /* 0x000f220008000a00 */
[----:B-1----:R-:W-:-:S02]  /*1670*/  UIADD3 UR5, UPT, UPT, UR4, 0x7f, URZ ;  /* 0x0000007f04057890 */ /* 0x002fc4000fffe0ff */
[----:B------:R-:W-:Y:S02]  /*1680*/  USEL UR22, UR6, 0x2, UP1 ;  /* 0x0000000206167887 */ /* 0x000fe40008800000 */
[----:B------:R-:W-:Y:S01]  /*1690*/  USHF.R.S32.HI UR7, URZ, 0x1f, UR5 ;  /* 0x0000001fff077899 */ /* 0x000fe20008011405 */
[----:B------:R-:W-:-:S03]  /*16a0*/  UMOV UR23, URZ ;  /* 0x000000ff00177c82 */ /* 0x000fc60008000000 */
[----:B------:R-:W-:Y:S02]  /*16b0*/  ULEA.HI UR7, UR7, UR5, URZ, 0x7 ;  /* 0x0000000507077291 */ /* 0x000fe4000f8f38ff */
[----:B------:R-:W-:Y:S02]  /*16c0*/  UIADD3 UR5, UPT, UPT, UR4, -0x1, URZ ;  /* 0xffffffff04057890 */ /* 0x000fe4000fffe0ff */
[----:B------:R-:W-:Y:S02]  /*16d0*/  USHF.R.S32.HI UR7, URZ, 0x7, UR7 ;  /* 0x00000007ff077899 */ /* 0x000fe40008011407 */
[----:B------:R-:W-:Y:S02]  /*16e0*/  UISETP.GE.U32.AND UP2, UPT, UR5, -0xff, UPT ;  /* 0xffffff010500788c */ /* 0x000fe4000bf46070 */
[----:B------:R-:W-:Y:S02]  /*16f0*/  UISETP.LT.U32.AND UP0, UPT, UR7, 0x4, UPT ;  /* 0x000000040700788c */ /* 0x000fe4000bf01070 */
[----:B------:R-:W-:-:S02]  /*1700*/  UIADD3 UR4, UPT, UPT, UR4, 0xfe, URZ ;  /* 0x000000fe04047890 */ /* 0x000fc4000fffe0ff */
[----:B------:R-:W-:-:S04]  /*1710*/  USEL UR5, UR7, 0x4, UP0 ;  /* 0x0000000407057887 */ /* 0x000fc80008000000 */
[----:B------:R-:W-:Y:S02]  /*1720*/  UIADD3 UR21, UPT, UPT, UR5, -0x1, URZ ;  /* 0xffffffff05157890 */ /* 0x000fe4000fffe0ff */
[----:B------:R-:W-:Y:S02]  /*1730*/  @UP2 UIADD3 UR21, UPT, UPT, UR5, URZ, URZ ;  /* 0x000000ff05152290 */ /* 0x000fe4000fffe0ff */
[----:B------:R-:W-:Y:S02]  /*1740*/  UIADD3 UR29, UPT, UPT, UR7, -UR5, URZ ;  /* 0x80000005071d7290 */ /* 0x000fe4000fffe0ff */
[----:B------:R-:W-:Y:S02]  /*1750*/  UIADD3 UR13, UPT, UPT, UR21, 0x1, URZ ;  /* 0x00000001150d7890 */ /* 0x000fe4000fffe0ff */
[----:B--2-4-:R-:W-:-:S12]  /*1760*/  UIADD3 UR21, UPT, UPT, -UR21, URZ, URZ ;  /* 0x000000ff15157290 */ /* 0x014fd8000fffe1ff */
.L_x_42:
[----:B------:R-:W-:Y:S01]  /*1770*/  UISETP.NE.AND UP0, UPT, UR37, URZ, UPT ;  /* 0x000000ff2500728c */ /* 0x000fe2000bf05270 */
[----:B------:R-:W1:Y:S08]  /*1780*/  S2UR UR37, SR_CgaCtaId ;  /* 0x00000000002579c3 */ /* 0x000e700000008800 */
[----:B------:R-:W-:Y:S05]  /*1790*/  BRA.U UP0, `(.L_x_23) ;  /* 0x0000000100347547 */ /* 0x000fea000b800000 */
[----:B------:R-:W2:Y:S01]  /*17a0*/  S2R R2, SR_CgaCtaId ;  /* 0x0000000000027919 */ /* 0x000ea20000008800 */
[----:B------:R-:W-:-:S04]  /*17b0*/  MOV R3, 0x400 ;  /* 0x0000040000037802 */ /* 0x000fc80000000f00 */
[----:B--2---:R-:W-:Y:S02]  /*17c0*/  LEA R2, R2, R3, 0x18 ;  /* 0x0000000302027211 */ /* 0x004fe400078ec0ff */
[----:B------:R-:W-:-:S03]  /*17d0*/  SHF.L.U32 R3, R11, 0x1f, RZ ;  /* 0x0000001f0b037819 */ /* 0x000fc600000006ff */
[----:B------:R-:W-:-:S04]  /*17e0*/  IMAD R2, R12, 0x8, R2 ;  /* 0x000000080c027824 */ /* 0x000fc800078e0202 */
[----:B------:R-:W2:Y:S02]  /*17f0*/  SYNCS.PHASECHK.TRANS64.TRYWAIT P0, [R2+URZ+0x100], R3 ;  /* 0x00010003020075a7 */ /* 0x000ea400080011ff */
[----:B--2---:R-:W-:Y:S05]  /*1800*/  @!P0 BRA `(.L_x_24) ;  /* 0x0000008000a88947 */ /* 0x004fea0003800000 */
.L_x_149:
[----:B------:R-:W-:Y:S01]  /*1810*/  VIADD R12, R12, 0x1 ;  /* 0x000000010c0c7836 */ /* 0x000fe20000000000 */
[----:B------:R2:W-:Y:S04]  /*1820*/  SYNCS.ARRIVE.TRANS64.A1T0 RZ, [R2+URZ+0xf0], RZ ;  /* 0x0000f0ff02ff79a7 */ /* 0x0005e800081000ff */
[----:B------:R-:W-:-:S04]  /*1830*/  ISETP.NE.AND P0, PT, R12, 0x2, PT ;  /* 0x000000020c00780c */ /* 0x000fc80003f05270 */
[----:B------:R-:W-:Y:S02]  /*1840*/  SEL R12, R12, RZ, P0 ;  /* 0x000000ff0c0c7207 */ /* 0x000fe40000000000 */
[----:B--2---:R-:W-:-:S04]  /*1850*/  SEL R2, RZ, 0x1, P0 ;  /* 0x00000001ff027807 */ /* 0x004fc80000000000 */
[----:B------:R-:W-:-:S07]  /*1860*/  LOP3.LUT R11, R11, R2, RZ, 0x3c, !PT ;  /* 0x000000020b0b7212 */ /* 0x000fce00078e3cff */
.L_x_23:
[----:B------:R-:W-:Y:S01]  /*1870*/  UMOV UR6, 0x400 ;  /* 0x0000040000067882 */ /* 0x000fe20000000000 */
[----:B------:R-:W-:Y:S01]  /*1880*/  SHF.L.U32 R2, R17, 0x1f, RZ ;  /* 0x0000001f11027819 */ /* 0x000fe200000006ff */
[----:B-1----:R-:W-:Y:S01]  /*1890*/  ULEA UR6, UR37, UR6, 0x18 ;  /* 0x0000000625067291 */ /* 0x002fe2000f8ec0ff */
[----:B------:R-:W-:Y:S01]  /*18a0*/  R2UR UR35, R18 ;  /* 0x00000000122372ca */ /* 0x000fe200000e0000 */
[----:B------:R-:W-:Y:S01]  /*18b0*/  UISETP.GE.U32.AND UP0, UPT, UR4, 0xff, UPT ;  /* 0x000000ff0400788c */ /* 0x000fe2000bf06070 */
[----:B------:R-:W-:Y:S01]  /*18c0*/  R2UR UR19, R19 ;  /* 0x00000000131372ca */ /* 0x000fe200000e0000 */
[----:B------:R-:W-:Y:S01]  /*18d0*/  ULEA UR8, UR23, UR6, 0x3 ;  /* 0x0000000617087291 */ /* 0x000fe2000f8e18ff */
[----:B------:R-:W-:-:S08]  /*18e0*/  UMOV UR30, URZ ;  /* 0x000000ff001e7c82 */ /* 0x000fd00008000000 */
[----:B------:R1:W2:Y:S01]  /*18f0*/  SYNCS.PHASECHK.TRANS64.TRYWAIT P0, [UR8+0x20], R2 ;  /* 0x00002002ff0075a7 */ /* 0x0002a20008001108 */
[----:B------:R-:W-:-:S13]  /*1900*/  R2UR UR8, R15 ;  /* 0x000000000f0872ca */ /* 0x000fda00000e0000 */
[----:B------:R-:W-:Y:S01]  /*1910*/  ULEA UR19, UR8, UR19, 0x8 ;  /* 0x0000001308137291 */ /* 0x000fe2000f8e40ff */
[----:B-1----:R-:W-:-:S05]  /*1920*/  LEA.HI R2, R14, R14, RZ, 0x1 ;  /* 0x0000000e0e027211 */ /* 0x002fca00078f08ff */
[----:B------:R-:W-:-:S05]  /*1930*/  IMAD.SHL.U32 R2, R2, 0x40, RZ ;  /* 0x0000004002027824 */ /* 0x000fca00078e00ff */
[----:B------:R-:W-:-:S04]  /*1940*/  LOP3.LUT R2, R2, 0xffffff80, RZ, 0xc0, !PT ;  /* 0xffffff8002027812 */ /* 0x000fc800078ec0ff */
[----:B------:R-:W-:-:S13]  /*1950*/  R2UR UR9, R2 ;  /* 0x00000000020972ca */ /* 0x000fda00000e0000 */
[----:B------:R-:W-:Y:S01]  /*1960*/  ULOP3.LUT UR35, UR9, 0x40, UR35, 0xf8, !UPT ;  /* 0x0000004009237892 */ /* 0x000fe2000f8ef823 */
[----:B------:R-:W-:Y:S11]  /*1970*/  BRA.U !UP0, `(.L_x_25) ;  /* 0x0000000108f07547 */ /* 0x000ff6000b800000 */
[----:B------:R-:W-:Y:S01]  /*1980*/  UMOV UR31, UR21 ;  /* 0x00000015001f7c82 */ /* 0x000fe20008000000 */
[----:B------:R-:W-:Y:S01]  /*1990*/  UMOV UR44, UR23 ;  /* 0x00000017002c7c82 */ /* 0x000fe20008000000 */
[----:B------:R-:W-:-:S05]  /*19a0*/  UMOV UR26, 0x40 ;  /* 0x00000040001a7882 */ /* 0x000fca0000000000 */
.L_x_31:
[----:B------:R-:W-:Y:S01]  /*19b0*/  ULEA UR33, UR44, UR6, 0x3 ;  /* 0x000000062c217291 */ /* 0x000fe2000f8e18ff */
[----:B------:R-:W-:Y:S01]  /*19c0*/  @P5 MOV R3, 0x18000 ;  /* 0x0001800000035802 */ /* 0x000fe20000000f00 */
[----:B--2-4-:R-:W-:Y:S10]  /*19d0*/  @P0 BRA `(.L_x_26) ;  /* 0x00000000000c0947 */ /* 0x014ff40003800000 */
[----:B------:R-:W-:-:S04]  /*19e0*/  SHF.L.U32 R4, R17, 0x1f, RZ ;  /* 0x0000001f11047819 */ /* 0x000fc800000006ff */
[----:B------:R-:W1:Y:S02]  /*19f0*/  SYNCS.PHASECHK.TRANS64.TRYWAIT P0, [UR33+0x20], R4 ;  /* 0x00002004ff0075a7 */ /* 0x000e640008001121 */
[----:B-1----:R-:W-:Y:S05]  /*1a00*/  @!P0 BRA `(.L_x_27) ;  /* 0x00000080003c8947 */ /* 0x002fea0003800000 */
.L_x_26:
[----:B------:R2:W-:Y:S01]  /*1a10*/  @P5 SYNCS.ARRIVE.TRANS64 RZ, [UR33], R3 ;  /* 0x00000003ffff59a7 */ /* 0x0005e20008000021 */
[----:B------:R-:W-:Y:S02]  /*1a20*/  ULOP3.LUT UR8, UR22, 0x2, URZ, 0xfc, !UPT ;  /* 0x0000000216087892 */ /* 0x000fe4000f8efcff */
[----:B------:R-:W-:Y:S02]  /*1a30*/  UIADD3 UR31, UPT, UPT, UR31, 0x1, URZ ;  /* 0x000000011f1f7890 */ /* 0x000fe4000fffe0ff */
[----:B------:R-:W-:Y:S02]  /*1a40*/  UISETP.NE.AND UP0, UPT, UR8, 0x2, UPT ;  /* 0x000000020800788c */ /* 0x000fe4000bf05270 */
[----:B------:R-:W-:-:S07]  /*1a50*/  UISETP.NE.AND UP2, UPT, UR31, 0x1, UPT ;  /* 0x000000011f00788c */ /* 0x000fce000bf45270 */
[----:B------:R-:W-:Y:S05]  /*1a60*/  BRA.U UP0, `(.L_x_28) ;  /* 0x0000000100047547 */ /* 0x000fea000b800000 */
[----:B------:R-:W-:Y:S05]  /*1a70*/  BPT.TRAP 0x1 ;  /* 0x000000040000795c */ /* 0x000fea0000300000 */
.L_x_28:
[----:B------:R-:W-:Y:S04]  /*1a80*/  BSSY.RECONVERGENT B0, `(.L_x_29) ;  /* 0x0000003000007945 */ /* 0x000fe80003800200 */
[----:B------:R-:W-:Y:S05]  /*1a90*/  @!P4 BRA `(.L_x_30) ;  /* 0x000000000004c947 */ /* 0x000fea0003800000 */
[----:B------:R-:W-:Y:S05]  /*1aa0*/  BPT.TRAP 0x1 ;  /* 0x000000040000795c */ /* 0x000fea0000300000 */
.L_x_30:
[----:B------:R-:W-:Y:S05]  /*1ab0*/  BSYNC.RECONVERGENT B0 ;  /* 0x0000000000007941 */ /* 0x000fea0003800200 */
.L_x_29:
[----:B------:R-:W-:Y:S02]  /*1ac0*/  UIADD3 UR23, UPT, UPT, UR44, 0x1, URZ ;  /* 0x000000012c177890 */ /* 0x000fe4000fffe0ff */
[----:B------:R-:W-:Y:S02]  /*1ad0*/  ULEA UR24, UR44, UR6, 0xe ;  /* 0x000000062c187291 */ /* 0x000fe4000f8e70ff */
[----:B------:R-:W-:Y:S02]  /*1ae0*/  UISETP.NE.AND UP0, UPT, UR23, 0x4, UPT ;  /* 0x000000041700788c */ /* 0x000fe4000bf05270 */
[----:B------:R-:W-:Y:S02]  /*1af0*/  UIADD3 UR42, UP1, UPT, UR14, 0x80, URZ ;  /* 0x000000800e2a7890 */ /* 0x000fe4000ff3e0ff */
[----:B------:R-:W-:Y:S02]  /*1b00*/  USEL UR9, URZ, 0x1, UP0 ;  /* 0x00000001ff097887 */ /* 0x000fe40008000000 */
[----:B------:R-:W-:-:S02]  /*1b10*/  USEL UR23, UR23, URZ, UP0 ;  /* 0x000000ff17177287 */ /* 0x000fc40008000000 */
[----:B------:R-:W-:Y:S02]  /*1b20*/  UIADD3 UR40, UP0, UPT, UR14, 0x180, URZ ;  /* 0x000001800e287890 */ /* 0x000fe4000ff1e0ff */
[----:B------:R-:W-:Y:S01]  /*1b30*/  ULEA UR8, UR23, UR6, 0x3 ;  /* 0x0000000617087291 */ /* 0x000fe2000f8e18ff */
[----:B------:R-:W-:Y:S01]  /*1b40*/  LOP3.LUT R17, R17, UR9, RZ, 0x3c, !PT ;  /* 0x0000000911117c12 */ /* 0x000fe2000f8e3cff */
[----:B------:R-:W-:Y:S02]  /*1b50*/  UIADD3 UR34, UPT, UPT, UR26, -0x40, URZ ;  /* 0xffffffc01a227890 */ /* 0x000fe4000fffe0ff */
[----:B------:R-:W-:Y:S01]  /*1b60*/  ULOP3.LUT UR33, UR33, 0xfefffff8, URZ, 0xc0, !UPT ;  /* 0xfefffff821217892 */ /* 0x000fe2000f8ec0ff */
[----:B-1----:R-:W-:Y:S01]  /*1b70*/  SHF.L.U32 R2, R17, 0x1f, RZ ;  /* 0x0000001f11027819 */ /* 0x002fe200000006ff */
[----:B------:R-:W-:Y:S02]  /*1b80*/  UIADD3.X UR43, UPT, UPT, URZ, UR15, URZ, UP1, !UPT ;  /* 0x0000000fff2b7290 */ /* 0x000fe40008ffe4ff */
[----:B------:R-:W-:Y:S01]  /*1b90*/  UIADD3 UR32, UPT, UPT, UR24, 0x8400, URZ ;  /* 0x0000840018207890 */ /* 0x000fe2000fffe0ff */
[----:B------:R1:W4:Y:S01]  /*1ba0*/  SYNCS.PHASECHK.TRANS64.TRYWAIT P0, [UR8+0x20], R2 ;  /* 0x00002002ff0075a7 */ /* 0x0003220008001108 */
[----:B------:R-:W-:-:S02]  /*1bb0*/  ULEA UR8, UR44, UR6, 0xf ;  /* 0x000000062c087291 */ /* 0x000fc4000f8e78ff */
[----:B------:R-:W-:Y:S02]  /*1bc0*/  UIADD3 UR24, UPT, UPT, UR24, 0xa400, URZ ;  /* 0x0000a40018187890 */ /* 0x000fe4000fffe0ff */
[----:B------:R-:W-:Y:S02]  /*1bd0*/  UIADD3.X UR41, UPT, UPT, URZ, UR15, URZ, UP0, !UPT ;  /* 0x0000000fff297290 */ /* 0x000fe400087fe4ff */
[----:B------:R-:W-:Y:S02]  /*1be0*/  UIADD3 UR16, UPT, UPT, UR8, 0x18400, URZ ;  /* 0x0001840008107890 */ /* 0x000fe4000fffe0ff */
[----:B------:R-:W-:Y:S01]  /*1bf0*/  UIADD3 UR8, UPT, UPT, UR8, 0x1c400, URZ ;  /* 0x0001c40008087890 */ /* 0x000fe2000fffe0ff */
[----:B------:R-:W-:Y:S01]  /*1c00*/  UMOV UR38, 0x0 ;  /* 0x0000000000267882 */ /* 0x000fe20000000000 */
[----:B------:R-:W-:Y:S01]  /*1c10*/  UMOV UR39, 0x10000000 ;  /* 0x1000000000277882 */ /* 0x000fe20000000000 */
[----:B------:R-:W-:Y:S01]  /*1c20*/  UMOV UR27, UR35 ;  /* 0x00000023001b7c82 */ /* 0x000fe20008000000 */
[----:B------:R-:W-:Y:S01]  /*1c30*/  UMOV UR28, UR36 ;  /* 0x00000024001c7c82 */ /* 0x000fe20008000000 */
[----:B------:R-:W-:Y:S01]  /*1c40*/  UMOV UR25, UR33 ;  /* 0x0000002100197c82 */ /* 0x000fe20008000000 */
[----:B------:R-:W-:Y:S01]  /*1c50*/  UMOV UR20, UR36 ;  /* 0x0000002400147c82 */ /* 0x000fe20008000000 */
[----:B------:R-:W-:Y:S01]  /*1c60*/  UMOV UR17, UR33 ;  /* 0x0000002100117c82 */ /* 0x000fe20008000000 */
[----:B------:R-:W-:Y:S01]  /*1c70*/  UMOV UR18, UR34 ;  /* 0x0000002200127c82 */ /* 0x000fe20008000000 */
[----:B------:R-:W-:Y:S01]  /*1c80*/  UTMALDG.3D.2CTA [UR32], [UR42], desc[UR38] ;  /* 0x000026202a0075b4 */ /* 0x000fe20008211000 */
[----:B------:R-:W-:Y:S01]  /*1c90*/  UMOV UR10, UR26 ;  /* 0x0000001a000a7c82 */ /* 0x000fe20008000000 */
[----:B------:R-:W-:Y:S01]  /*1ca0*/  UMOV UR11, UR19 ;  /* 0x00000013000b7c82 */ /* 0x000fe20008000000 */
[----:B------:R-:W-:Y:S01]  /*1cb0*/  UMOV UR12, UR36 ;  /* 0x00000024000c7c82 */ /* 0x000fe20008000000 */
[----:B------:R-:W-:Y:S01]  /*1cc0*/  UMOV UR9, UR33 ;  /* 0x0000002100097c82 */ /* 0x000fe20008000000 */
[----:B------:R-:W-:Y:S01]  /*1cd0*/  UMOV UR30, UR13 ;  /* 0x0000000d001e7c82 */ /* 0x000fe20008000000 */
[----:B------:R-:W-:Y:S01]  /*1ce0*/  UMOV UR44, UR23 ;  /* 0x00000017002c7c82 */ /* 0x000fe20008000000 */
[----:B------:R2:W-:Y:S01]  /*1cf0*/  UTMALDG.3D.2CTA [UR24], [UR42], desc[UR38] ;  /* 0x000026182a0075b4 */ /* 0x0005e20008211000 */
[----:B------:R1:W-:Y:S01]  /*1d00*/  UTMALDG.3D.2CTA [UR16], [UR40], desc[UR38] ;  /* 0x00002610280075b4 */ /* 0x0003e20008211000 */
[----:B------:R1:W-:Y:S01]  /*1d10*/  UTMALDG.3D.2CTA [UR8], [UR40], desc[UR38] ;  /* 0x00002608280075b4 */ /* 0x0003e20008211000 */
[----:B--2---:R-:W-:Y:S01]  /*1d20*/  UIADD3 UR26, UPT, UPT, UR26, 0x80, URZ ;  /* 0x000000801a1a7890 */ /* 0x004fe2000fffe0ff */
[----:B-1----:R-:W-:Y:S11]  /*1d30*/  BRA.U UP2, `(.L_x_31) ;  /* 0xfffffffd021c7547 */ /* 0x002ff6000b83ffff */
.L_x_25:
[----:B------:R-:W-:Y:S01]  /*1d40*/  ULEA UR8, UR23, UR6, 0x3 ;  /* 0x0000000617087291 */ /* 0x000fe2000f8e18ff */
[----:B------:R-:W-:Y:S01]  /*1d50*/  SHF.L.U32 R2, R17, 0x1f, RZ ;  /* 0x0000001f11027819 */ /* 0x000fe200000006ff */
[----:B------:R-:W-:Y:S01]  /*1d60*/  @!P1 SYNCS.ARRIVE.TRANS64.A1T0 RZ, [UR6+0x88], RZ ;  /* 0x000088ffffff99a7 */ /* 0x000fe20008100006 */
[----:B------:R-:W-:-:S06]  /*1d70*/  UISETP.GT.AND UP0, UPT, UR7, UR5, UPT ;  /* 0x000000050700728c */ /* 0x000fcc000bf04270 */
[----:B--2-4-:R1:W2:Y:S03]  /*1d80*/  SYNCS.PHASECHK.TRANS64.TRYWAIT P0, [UR8+0x20], R2 ;  /* 0x00002002ff0075a7 */ /* 0x0142a60008001108 */
[----:B------:R-:W-:Y:S05]  /*1d90*/  BRA.U !UP0, `(.L_x_32) ;  /* 0x0000000108e87547 */ /* 0x000fea000b800000 */
[----:B------:R-:W-:Y:S01]  /*1da0*/  UIADD3 UR31, UPT, UPT, UR29, UR30, URZ ;  /* 0x0000001e1d1f7290 */ /* 0x000fe2000fffe0ff */
[----:B------:R-:W-:-:S11]  /*1db0*/  UMOV UR44, UR23 ;  /* 0x00000017002c7c82 */ /* 0x000fd60008000000 */
.L_x_38:
[----:B------:R-:W-:Y:S01]  /*1dc0*/  ULEA UR33, UR44, UR6, 0x3 ;  /* 0x000000062c217291 */ /* 0x000fe2000f8e18ff */
[----:B--2---:R-:W-:Y:S01]  /*1dd0*/  @P5 MOV R3, 0x18000 ;  /* 0x0001800000035802 */ /* 0x004fe20000000f00 */
[----:B-12---:R-:W-:Y:S10]  /*1de0*/  @P0 BRA `(.L_x_33) ;  /* 0x00000000000c0947 */ /* 0x006ff40003800000 */
[----:B------:R-:W-:-:S04]  /*1df0*/  SHF.L.U32 R4, R17, 0x1f, RZ ;  /* 0x0000001f11047819 */ /* 0x000fc800000006ff */
[----:B------:R-:W2:Y:S02]  /*1e00*/  SYNCS.PHASECHK.TRANS64.TRYWAIT P0, [UR33+0x20], R4 ;  /* 0x00002004ff0075a7 */ /* 0x000ea40008001121 */
[----:B--2---:R-:W-:Y:S05]  /*1e10*/  @!P0 BRA `(.L_x_34) ;  /* 0x0000007c00508947 */ /* 0x004fea0003800000 */
.L_x_33:
[----:B------:R2:W-:Y:S01]  /*1e20*/  @P5 SYNCS.ARRIVE.TRANS64 RZ, [UR33], R3 ;  /* 0x00000003ffff59a7 */ /* 0x0005e20008000021 */
[----:B------:R-:W-:-:S04]  /*1e30*/  ULOP3.LUT UR8, UR22, 0x2, URZ, 0xfc, !UPT ;  /* 0x0000000216087892 */ /* 0x000fc8000f8efcff */
[----:B------:R-:W-:-:S09]  /*1e40*/  UISETP.NE.AND UP0, UPT, UR8, 0x2, UPT ;  /* 0x000000020800788c */ /* 0x000fd2000bf05270 */
[----:B------:R-:W-:Y:S05]  /*1e50*/  BRA.U UP0, `(.L_x_35) ;  /* 0x0000000100047547 */ /* 0x000fea000b800000 */
[----:B------:R-:W-:Y:S05]  /*1e60*/  BPT.TRAP 0x1 ;  /* 0x000000040000795c */ /* 0x000fea0000300000 */
.L_x_35:
[----:B------:R-:W-:Y:S04]  /*1e70*/  BSSY.RECONVERGENT B0, `(.L_x_36) ;  /* 0x0000003000007945 */ /* 0x000fe80003800200 */
[----:B------:R-:W-:Y:S05]  /*1e80*/  @!P4 BRA `(.L_x_37) ;  /* 0x000000000004c947 */ /* 0x000fea0003800000 */
[----:B------:R-:W-:Y:S05]  /*1e90*/  BPT.TRAP 0x1 ;  /* 0x000000040000795c */ /* 0x000fea0000300000 */
.L_x_37:
[----:B------:R-:W-:Y:S05]  /*1ea0*/  BSYNC.RECONVERGENT B0 ;  /* 0x0000000000007941 */ /* 0x000fea0003800200 */
.L_x_36:
[----:B------:R-:W-:Y:S02]  /*1eb0*/  UIADD3 UR23, UPT, UPT, UR44, 0x1, URZ ;  /* 0x000000012c177890 */ /* 0x000fe4000fffe0ff */
[----:B------:R-:W-:Y:S02]  /*1ec0*/  ULEA UR24, UR44, UR6, 0xe ;  /* 0x000000062c187291 */ /* 0x000fe4000f8e70ff */
[----:B------:R-:W-:Y:S02]  /*1ed0*/  UISETP.NE.AND UP0, UPT, UR23, 0x4, UPT ;  /* 0x000000041700788c */ /* 0x000fe4000bf05270 */
[----:B------:R-:W-:Y:S02]  /*1ee0*/  UIADD3 UR42, UP1, UPT, UR14, 0x80, URZ ;  /* 0x000000800e2a7890 */ /* 0x000fe4000ff3e0ff */
[----:B------:R-:W-:Y:S02]  /*1ef0*/  USEL UR9, URZ, 0x1, UP0 ;  /* 0x00000001ff097887 */ /* 0x000fe40008000000 */
[----:B------:R-:W-:-:S02]  /*1f00*/  USEL UR23, UR23, URZ, UP0 ;  /* 0x000000ff17177287 */ /* 0x000fc40008000000 */
[----:B------:R-:W-:Y:S02]  /*1f10*/  USHF.L.U32 UR34, UR30, 0x7, URZ ;  /* 0x000000071e227899 */ /* 0x000fe400080006ff */
[----:B------:R-:W-:Y:S01]  /*1f20*/  ULEA UR8, UR23, UR6, 0x3 ;  /* 0x0000000617087291 */ /* 0x000fe2000f8e18ff */
[----:B------:R-:W-:Y:S01]  /*1f30*/  LOP3.LUT R17, R17, UR9, RZ, 0x3c, !PT ;  /* 0x0000000911117c12 */ /* 0x000fe2000f8e3cff */
[----:B------:R-:W-:Y:S02]  /*1f40*/  UIADD3 UR40, UP0, UPT, UR14, 0x180, URZ ;  /* 0x000001800e287890 */ /* 0x000fe4000ff1e0ff */
[----:B------:R-:W-:Y:S01]  /*1f50*/  ULOP3.LUT UR33, UR33, 0xfefffff8, URZ, 0xc0, !UPT ;  /* 0xfefffff821217892 */ /* 0x000fe2000f8ec0ff */
[----:B-1----:R-:W-:Y:S01]  /*1f60*/  SHF.L.U32 R2, R17, 0x1f, RZ ;  /* 0x0000001f11027819 */ /* 0x002fe200000006ff */
[----:B------:R-:W-:Y:S02]  /*1f70*/  UIADD3.X UR43, UPT, UPT, URZ, UR15, URZ, UP1, !UPT ;  /* 0x0000000fff2b7290 */ /* 0x000fe40008ffe4ff */
[----:B------:R-:W-:Y:S01]  /*1f80*/  UIADD3 UR32, UPT, UPT, UR24, 0x8400, URZ ;  /* 0x0000840018207890 */ /* 0x000fe2000fffe0ff */
[----:B------:R4:W1:Y:S01]  /*1f90*/  SYNCS.PHASECHK.TRANS64.TRYWAIT P0, [UR8+0x20], R2 ;  /* 0x00002002ff0075a7 */ /* 0x0008620008001108 */
[----:B------:R-:W-:-:S02]  /*1fa0*/  ULEA UR8, UR44, UR6, 0xf ;  /* 0x000000062c087291 */ /* 0x000fc4000f8e78ff */
[----:B------:R-:W-:Y:S02]  /*1fb0*/  UIADD3 UR26, UPT, UPT, UR34, 0x40, URZ ;  /* 0x00000040221a7890 */ /* 0x000fe4000fffe0ff */
        /* <DEDUP_REMOVED lines=12> */
[----:B------:R4:W-:Y:S01]  /*2080*/  UTMALDG.3D.2CTA [UR32], [UR42], desc[UR38] ;  /* 0x000026202a0075b4 */ /* 0x0009e20008211000 */
[----:B------:R-:W-:Y:S01]  /*2090*/  UMOV UR11, UR19 ;  /* 0x00000013000b7c82 */ /* 0x000fe20008000000 */
[----:B------:R-:W-:Y:S01]  /*20a0*/  UMOV UR12, UR36 ;  /* 0x00000024000c7c82 */ /* 0x000fe20008000000 */
[----:B------:R-:W-:Y:S01]  /*20b0*/  UMOV UR9, UR33 ;  /* 0x0000002100097c82 */ /* 0x000fe20008000000 */
[----:B------:R-:W-:Y:S01]  /*20c0*/  UMOV UR10, UR26 ;  /* 0x0000001a000a7c82 */ /* 0x000fe20008000000 */
[----:B------:R-:W-:Y:S01]  /*20d0*/  UIADD3 UR30, UPT, UPT, UR30, 0x1, URZ ;  /* 0x000000011e1e7890 */ /* 0x000fe2000fffe0ff */
[----:B------:R-:W-:Y:S01]  /*20e0*/  UMOV UR44, UR23 ;  /* 0x00000017002c7c82 */ /* 0x000fe20008000000 */
[----:B------:R4:W-:Y:S02]  /*20f0*/  UTMALDG.3D.2CTA [UR24], [UR42], desc[UR38] ;  /* 0x000026182a0075b4 */ /* 0x0009e40008211000 */
[----:B------:R-:W-:Y:S01]  /*2100*/  UISETP.NE.AND UP0, UPT, UR30, UR31, UPT ;  /* 0x0000001f1e00728c */ /* 0x000fe2000bf05270 */
[----:B------:R4:W-:Y:S01]  /*2110*/  UTMALDG.3D.2CTA [UR16], [UR40], desc[UR38] ;  /* 0x00002610280075b4 */ /* 0x0009e20008211000 */
[----:B------:R4:W-:Y:S07]  /*2120*/  UTMALDG.3D.2CTA [UR8], [UR40], desc[UR38] ;  /* 0x00002608280075b4 */ /* 0x0009ee0008211000 */
[----:B----4-:R-:W-:Y:S05]  /*2130*/  BRA.U UP0, `(.L_x_38) ;  /* 0xfffffffd00207547 */ /* 0x010fea000b83ffff */
.L_x_32:
[C---:B-1----:R-:W-:Y:S01]  /*2140*/  LEA R2, R16.reuse, UR6, 0x3 ;  /* 0x0000000610027c11 */ /* 0x042fe2000f8e18ff */
[----:B------:R-:W-:Y:S01]  /*2150*/  NOP ;  /* 0x0000000000007918 */ /* 0x000fe20000000000 */
[----:B--2---:R-:W-:Y:S02]  /*2160*/  SHF.L.U32 R3, R13, 0x1f, RZ ;  /* 0x0000001f0d037819 */ /* 0x004fe400000006ff */
[----:B------:R-:W-:Y:S02]  /*2170*/  LEA R4, R16, UR6, 0x4 ;  /* 0x0000000610047c11 */ /* 0x000fe4000f8e20ff */
[----:B------:R-:W1:Y:S02]  /*2180*/  SYNCS.PHASECHK.TRANS64.TRYWAIT P0, [R2+URZ+0x90], R3 ;  /* 0x00009003020075a7 */ /* 0x000e6400080011ff */
[----:B-1----:R-:W-:Y:S05]  /*2190*/  @!P0 BRA `(.L_x_39) ;  /* 0x0000007800888947 */ /* 0x002fea0003800000 */
.L_x_152:
[----:B------:R-:W2:Y:S01]  /*21a0*/  LDS.128 R4, [R4+0x120] ;  /* 0x0001200004047984 */ /* 0x000ea20000000c00 */
[----:B------:R-:W-:Y:S01]  /*21b0*/  ISETP.GE.AND P0, PT, R40, 0x1, PT ;  /* 0x000000012800780c */ /* 0x000fe20003f06270 */
[----:B-1----:R-:W-:Y:S01]  /*21c0*/  VIADD R2, R2, 0xa0 ;  /* 0x000000a002027836 */ /* 0x002fe20000000000 */
[----:B------:R-:W-:Y:S01]  /*21d0*/  @!PT LDS RZ, [RZ] ;  /* 0x00000000fffff984 */ /* 0x000fe20000000800 */
[----:B------:R-:W-:Y:S01]  /*21e0*/  @!PT LDS RZ, [RZ] ;  /* 0x00000000fffff984 */ /* 0x000fe20000000800 */
[----:B------:R-:W-:Y:S01]  /*21f0*/  @!PT LDS RZ, [RZ] ;  /* 0x00000000fffff984 */ /* 0x000fe20000000800 */
[----:B------:R-:W-:Y:S01]  /*2200*/  @!PT LDS RZ, [RZ] ;  /* 0x00000000fffff984 */ /* 0x000fe20000000800 */
[----:B------:R1:W-:Y:S06]  /*2210*/  MEMBAR.ALL.CTA ;  /* 0x0000000000007992 */ /* 0x0003ec0000008000 */
[----:B-1----:R-:W1:Y:S01]  /*2220*/  FENCE.VIEW.ASYNC.S ;  /* 0x00000000000073c6 */ /* 0x002e620000000000 */
[----:B------:R-:W-:-:S04]  /*2230*/  PRMT R2, RZ, 0x654, R2 ;  /* 0x00000654ff027816 */ /* 0x000fc80000000002 */
[----:B-1----:R1:W-:Y:S01]  /*2240*/  SYNCS.ARRIVE.TRANS64.RED.A1T0 RZ, [R2+URZ], RZ ;  /* 0x000000ff02ff79a7 */ /* 0x0023e200081004ff */
[----:B--2---:R-:W-:-:S13]  /*2250*/  LOP3.LUT P2, RZ, R6, 0x1, RZ, 0xc0, !PT ;  /* 0x0000000106ff7812 */ /* 0x004fda000784c0ff */
[----:B------:R-:W-:Y:S01]  /*2260*/  @P2 SHF.R.U32.HI R3, RZ, 0x10, R5 ;  /* 0x00000010ff032819 */ /* 0x000fe20000011605 */
[----:B------:R-:W-:Y:S01]  /*2270*/  VOTEU.ANY UP0, P2 ;  /* 0x0000000000ff7886 */ /* 0x000fe20001000100 */
[----:B------:R-:W-:Y:S02]  /*2280*/  @P2 MOV R10, R4 ;  /* 0x00000004000a2202 */ /* 0x000fe40000000f00 */
[----:B------:R-:W-:Y:S02]  /*2290*/  @P2 R2UR.BROADCAST UR8, R3 ;  /* 0x00000000030822ca */ /* 0x000fe400008e0000 */
[----:B------:R-:W-:-:S11]  /*22a0*/  @P2 LOP3.LUT R9, R5, 0xffff, RZ, 0xc0, !PT ;  /* 0x0000ffff05092812 */ /* 0x000fd600078ec0ff */
[----:B------:R-:W-:Y:S01]  /*22b0*/  @UP0 UMOV UR36, UR8 ;  /* 0x0000000800240c82 */ /* 0x000fe20008000000 */
[----:B-1----:R-:W-:Y:S05]  /*22c0*/  @!P0 BRA `(.L_x_40) ;  /* 0x0000000000b88947 */ /* 0x002fea0003800000 */
[----:B------:R-:W3:Y:S01]  /*22d0*/  LDC.64 R4, c[0x0][0xb18] ;  /* 0x0002c600ff047b82 */ /* 0x000ee20000000a00 */
[----:B------:R-:W-:-:S07]  /*22e0*/  ISETP.NE.AND P3, PT, R40, 0x1, PT ;  /* 0x000000012800780c */ /* 0x000fce0003f65270 */
[----:B------:R-:W1:Y:S08]  /*22f0*/  LDC.64 R6, c[0x0][0xb10] ;  /* 0x0002c400ff067b82 */ /* 0x000e700000000a00 */
[----:B------:R-:W2:Y:S08]  /*2300*/  LDC R14, c[0x0][0xb20] ;  /* 0x0002c800ff0e7b82 */ /* 0x000eb00000000800 */
[----:B------:R-:W4:Y:S01]  /*2310*/  LDC R15, c[0x0][0xb0c] ;  /* 0x0002c300ff0f7b82 */ /* 0x000f220000000800 */
[----:B---3--:R-:W-:Y:S01]  /*2320*/  IMAD.HI.U32 R21, R0, R5, RZ ;  /* 0x0000000500157227 */ /* 0x008fe200078e00ff */
[----:B------:R-:W-:-:S03]  /*2330*/  ISETP.NE.AND P0, PT, R4, 0x1, PT ;  /* 0x000000010400780c */ /* 0x000fc60003f05270 */
[----:B------:R-:W-:-:S03]  /*2340*/  IMAD.HI.U32 R5, R9, R5, RZ ;  /* 0x0000000509057227 */ /* 0x000fc600078e00ff */
[----:B------:R-:W3:Y:S01]  /*2350*/  LDC.64 R2, c[0x0][0xb28] ;  /* 0x0002ca00ff027b82 */ /* 0x000ee20000000a00 */
[----:B-1----:R-:W-:-:S04]  /*2360*/  IMAD.HI.U32 R22, R8, R6, RZ ;  /* 0x0000000608167227 */ /* 0x002fc800078e00ff */
[----:B------:R-:W-:Y:S01]  /*2370*/  IMAD.HI.U32 R23, R10, R6, RZ ;  /* 0x000000060a177227 */ /* 0x000fe200078e00ff */
[----:B------:R-:W-:Y:S02]  /*2380*/  SHF.R.U32.HI R22, RZ, R7, R22 ;  /* 0x00000007ff167219 */ /* 0x000fe40000011616 */
[-C--:B--2---:R-:W-:Y:S02]  /*2390*/  SHF.R.U32.HI R21, RZ, R14.reuse, R21 ;  /* 0x0000000eff157219 */ /* 0x084fe40000011615 */
[----:B------:R-:W-:Y:S02]  /*23a0*/  SHF.R.U32.HI R5, RZ, R14, R5 ;  /* 0x0000000eff057219 */ /* 0x000fe40000011605 */
[----:B------:R-:W-:Y:S02]  /*23b0*/  SEL R21, R0, R21, !P0 ;  /* 0x0000001500157207 */ /* 0x000fe40004000000 */
[----:B------:R-:W-:Y:S02]  /*23c0*/  SHF.R.U32.HI R23, RZ, R7, R23 ;  /* 0x00000007ff177219 */ /* 0x000fe40000011617 */
[----:B----4-:R-:W-:-:S02]  /*23d0*/  ISETP.NE.AND P1, PT, R15, 0x1, PT ;  /* 0x000000010f00780c */ /* 0x010fc40003f25270 */
[----:B------:R-:W-:Y:S02]  /*23e0*/  SEL R5, R9, R5, !P0 ;  /* 0x0000000509057207 */ /* 0x000fe40004000000 */
[----:B------:R-:W-:Y:S02]  /*23f0*/  SEL R22, R8, R22, !P1 ;  /* 0x0000001608167207 */ /* 0x000fe40004800000 */
[----:B------:R-:W-:Y:S01]  /*2400*/  SEL R23, R10, R23, !P1 ;  /* 0x000000170a177207 */ /* 0x000fe20004800000 */
[----:B---3--:R-:W-:-:S04]  /*2410*/  IMAD.HI.U32 R20, R21, R2, RZ ;  /* 0x0000000215147227 */ /* 0x008fc800078e00ff */
        /* <DEDUP_REMOVED lines=10> */
[----:B------:R-:W-:-:S04]  /*24c0*/  @!P0 IMAD.HI.U32 R7, R23, R2, RZ ;  /* 0x0000000217078227 */ /* 0x000fc800078e00ff */
[----:B------:R-:W-:Y:S01]  /*24d0*/  IMAD.MOV R2, RZ, RZ, -R6 ;  /* 0x000000ffff027224 */ /* 0x000fe200078e0a06 */
[----:B------:R-:W-:Y:S02]  /*24e0*/  @!P0 SHF.R.U32.HI R3, RZ, R3, R7 ;  /* 0x00000003ff038219 */ /* 0x000fe40000011607 */
[----:B------:R-:W-:Y:S01]  /*24f0*/  IADD3 R7, PT, PT, -R5, RZ, RZ ;  /* 0x000000ff05077210 */ /* 0x000fe20007ffe1ff */
[----:B------:R-:W-:Y:S01]  /*2500*/  IMAD R2, R40, R2, R5 ;  /* 0x0000000228027224 */ /* 0x000fe200078e0205 */
        /* <DEDUP_REMOVED lines=10> */
.L_x_40:
[----:B------:R-:W1:Y:S02]  /*25b0*/  LDCU UR8, c[0x0][0xb30] ;  /* 0x00016600ff0877ac */ /* 0x000e640008000800 */
[----:B-1----:R-:W-:-:S09]  /*25c0*/  UISETP.NE.AND UP0, UPT, UR8, 0x1, UPT ;  /* 0x000000010800788c */ /* 0x002fd2000bf05270 */
[----:B------:R-:W-:Y:S05]  /*25d0*/  BRA.U UP0, `(.L_x_41) ;  /* 0x0000000100407547 */ /* 0x000fea000b800000 */
[----:B------:R-:W1:Y:S08]  /*25e0*/  LDC.64 R4, c[0x0][0xb10] ;  /* 0x0002c400ff047b82 */ /* 0x000e700000000a00 */
[----:B------:R-:W2:Y:S08]  /*25f0*/  LDC.64 R2, c[0x0][0xb18] ;  /* 0x0002c600ff027b82 */ /* 0x000eb00000000a00 */
[----:B------:R-:W4:Y:S08]  /*2600*/  LDC R6, c[0x0][0xb20] ;  /* 0x0002c800ff067b82 */ /* 0x000f300000000800 */
[----:B------:R-:W3:Y:S01]  /*2610*/  LDC R7, c[0x0][0xb0c] ;  /* 0x0002c300ff077b82 */ /* 0x000ee20000000800 */
[----:B-1----:R-:W-:-:S05]  /*2620*/  IMAD.HI.U32 R4, R10, R4, RZ ;  /* 0x000000040a047227 */ /* 0x002fca00078e00ff */
[----:B------:R-:W-:Y:S01]  /*2630*/  SHF.R.U32.HI R4, RZ, R5, R4 ;  /* 0x00000005ff047219 */ /* 0x000fe20000011604 */
[----:B--2---:R-:W-:Y:S01]  /*2640*/  IMAD.HI.U32 R3, R9, R3, RZ ;  /* 0x0000000309037227 */ /* 0x004fe200078e00ff */
[----:B------:R-:W-:-:S04]  /*2650*/  ISETP.NE.AND P0, PT, R2, 0x1, PT ;  /* 0x000000010200780c */ /* 0x000fc80003f05270 */
[----:B----4-:R-:W-:-:S04]  /*2660*/  SHF.R.U32.HI R3, RZ, R6, R3 ;  /* 0x00000006ff037219 */ /* 0x010fc80000011603 */
[----:B------:R-:W-:Y:S02]  /*2670*/  SEL R3, R9, R3, !P0 ;  /* 0x0000000309037207 */ /* 0x000fe40004000000 */
[----:B---3--:R-:W-:-:S04]  /*2680*/  ISETP.NE.AND P1, PT, R7, 0x1, PT ;  /* 0x000000010700780c */ /* 0x008fc80003f25270 */
[----:B------:R-:W-:-:S05]  /*2690*/  SEL R4, R10, R4, !P1 ;  /* 0x000000040a047207 */ /* 0x000fca0004800000 */
[----:B------:R-:W-:Y:S02]  /*26a0*/  IMAD.IADD R5, R3, 0x1, -R4 ;  /* 0x0000000103057824 */ /* 0x000fe400078e0a04 */
[----:B------:R-:W-:Y:S02]  /*26b0*/  IMAD.IADD R3, R4, 0x1, -R3 ;  /* 0x0000000104037824 */ /* 0x000fe400078e0a03 */
[----:B------:R-:W-:Y:S02]  /*26c0*/  IMAD R10, R5, R7, R10 ;  /* 0x00000007050a7224 */ /* 0x000fe400078e020a */
[----:B------:R-:W-:-:S07]  /*26d0*/  IMAD R9, R3, R2, R9 ;  /* 0x0000000203097224 */ /* 0x000fce00078e0209 */
.L_x_41:
[----:B------:R-:W-:Y:S01]  /*26e0*/  VIADD R16, R16, 0x1 ;  /* 0x0000000110107836 */ /* 0x000fe20000000000 */
[----:B------:R-:W-:Y:S01]  /*26f0*/  PLOP3.LUT P1, PT, PT, PT, PT, 0x80, 0x8 ;  /* 0x000000000008781c */ /* 0x000fe20003f2f070 */
[----:B------:R-:W-:Y:S02]  /*2700*/  IMAD.IADD R14, R10, 0x1, R91 ;  /* 0x000000010a0e7824 */ /* 0x000fe400078e025b */
[----:B------:R-:W-:Y:S01]  /*2710*/  IMAD.IADD R15, R9, 0x1, R90 ;  /* 0x00000001090f7824 */ /* 0x000fe200078e025a */
[----:B------:R-:W-:-:S04]  /*2720*/  ISETP.NE.AND P0, PT, R16, 0x2, PT ;  /* 0x000000021000780c */ /* 0x000fc80003f05270 */
[----:B------:R-:W-:Y:S02]  /*2730*/  SEL R2, RZ, 0x1, P0 ;  /* 0x00000001ff027807 */ /* 0x000fe40000000000 */
[----:B------:R-:W-:Y:S02]  /*2740*/  SEL R16, R16, RZ, P0 ;  /* 0x000000ff10107207 */ /* 0x000fe40000000000 */
[----:B------:R-:W-:Y:S01]  /*2750*/  LOP3.LUT R13, R13, R2, RZ, 0x3c, !PT ;  /* 0x000000020d0d7212 */ /* 0x000fe200078e3cff */
[----:B------:R-:W-:Y:S06]  /*2760*/  @P2 BRA `(.L_x_42) ;  /* 0xfffffff000002947 */ /* 0x000fec000383ffff */
[----:B------:R-:W-:Y:S01]  /*2770*/  UIADD3 UR6, UPT, UPT, UR6, 0x20, URZ ;  /* 0x0000002006067890 */ /* 0x000fe2000fffe0ff */
[----:B------:R-:W-:-:S03]  /*2780*/  SHF.L.U32 R2, R17, 0x1f, RZ ;  /* 0x0000001f11027819 */ /* 0x000fc600000006ff */
[----:B------:R-:W-:-:S09]  /*2790*/  ULEA UR4, UR23, UR6, 0x3 ;  /* 0x0000000617047291 */ /* 0x000fd2000f8e18ff */
[----:B------:R-:W1:Y:S02]  /*27a0*/  SYNCS.PHASECHK.TRANS64.TRYWAIT P0, [UR4], R2 ;  /* 0x00000002ff0075a7 */ /* 0x000e640008001104 */
[----:B-1----:R-:W-:Y:S05]  /*27b0*/  @!P0 BRA `(.L_x_43) ;  /* 0x0000007400148947 */ /* 0x002fea0003800000 */
.L_x_154:
[----:B------:R-:W-:-:S04]  /*27c0*/  UIADD3 UR5, UPT, UPT, UR23, 0x1, URZ ;  /* 0x0000000117057890 */ /* 0x000fc8000fffe0ff */
[----:B------:R-:W-:-:S04]  /*27d0*/  UISETP.NE.AND UP0, UPT, UR5, 0x4, UPT ;  /* 0x000000040500788c */ /* 0x000fc8000bf05270 */
[----:B------:R-:W-:Y:S02]  /*27e0*/  USEL UR7, URZ, 0x1, UP0 ;  /* 0x00000001ff077887 */ /* 0x000fe40008000000 */
[----:B------:R-:W-:-:S04]  /*27f0*/  USEL UR5, UR5, URZ, UP0 ;  /* 0x000000ff05057287 */ /* 0x000fc80008000000 */
[----:B------:R-:W-:Y:S01]  /*2800*/  ULEA UR4, UR5, UR6, 0x3 ;  /* 0x0000000605047291 */ /* 0x000fe2000f8e18ff */
[----:B-1----:R-:W-:-:S04]  /*2810*/  LOP3.LUT R2, R17, UR7, RZ, 0x3c, !PT ;  /* 0x0000000711027c12 */ /* 0x002fc8000f8e3cff */
[----:B------:R-:W-:-:S04]  /*2820*/  SHF.L.U32 R3, R2, 0x1f, RZ ;  /* 0x0000001f02037819 */ /* 0x000fc800000006ff */
[----:B------:R-:W1:Y:S02]  /*2830*/  SYNCS.PHASECHK.TRANS64.TRYWAIT P0, [UR4], R3 ;  /* 0x00000003ff0075a7 */ /* 0x000e640008001104 */
[----:B-1----:R-:W-:Y:S05]  /*2840*/  @!P0 BRA `(.L_x_44) ;  /* 0x0000007400088947 */ /* 0x002fea0003800000 */
.L_x_156:
[----:B------:R-:W-:-:S04]  /*2850*/  UIADD3 UR5, UPT, UPT, UR5, 0x1, URZ ;  /* 0x0000000105057890 */ /* 0x000fc8000fffe0ff */
[----:B------:R-:W-:-:S04]  /*2860*/  UISETP.NE.AND UP0, UPT, UR5, 0x4, UPT ;  /* 0x000000040500788c */ /* 0x000fc8000bf05270 */
[----:B------:R-:W-:Y:S02]  /*2870*/  USEL UR7, URZ, 0x1, UP0 ;  /* 0x00000001ff077887 */ /* 0x000fe40008000000 */
[----:B------:R-:W-:-:S04]  /*2880*/  USEL UR5, UR5, URZ, UP0 ;  /* 0x000000ff05057287 */ /* 0x000fc80008000000 */
[----:B------:R-:W-:Y:S01]  /*2890*/  ULEA UR4, UR5, UR6, 0x3 ;  /* 0x0000000605047291 */ /* 0x000fe2000f8e18ff */
[----:B------:R-:W-:-:S04]  /*28a0*/  LOP3.LUT R2, R2, UR7, RZ, 0x3c, !PT ;  /* 0x0000000702027c12 */ /* 0x000fc8000f8e3cff */
[----:B-1----:R-:W-:-:S04]  /*28b0*/  SHF.L.U32 R3, R2, 0x1f, RZ ;  /* 0x0000001f02037819 */ /* 0x002fc800000006ff */
[----:B------:R-:W1:Y:S02]  /*28c0*/  SYNCS.PHASECHK.TRANS64.TRYWAIT P0, [UR4], R3 ;  /* 0x00000003ff0075a7 */ /* 0x000e640008001104 */
[----:B-1----:R-:W-:Y:S05]  /*28d0*/  @!P0 BRA `(.L_x_45) ;  /* 0x0000007000fc8947 */ /* 0x002fea0003800000 */
.L_x_158:
[----:B------:R-:W-:-:S04]  /*28e0*/  UIADD3 UR5, UPT, UPT, UR5, 0x1, URZ ;  /* 0x0000000105057890 */ /* 0x000fc8000fffe0ff */
[----:B------:R-:W-:-:S04]  /*28f0*/  UISETP.NE.AND UP0, UPT, UR5, 0x4, UPT ;  /* 0x000000040500788c */ /* 0x000fc8000bf05270 */
[----:B------:R-:W-:Y:S02]  /*2900*/  USEL UR4, URZ, 0x1, UP0 ;  /* 0x00000001ff047887 */ /* 0x000fe40008000000 */
[----:B------:R-:W-:-:S04]  /*2910*/  USEL UR5, UR5, URZ, UP0 ;  /* 0x000000ff05057287 */ /* 0x000fc80008000000 */
[----:B------:R-:W-:Y:S01]  /*2920*/  ULEA UR5, UR5, UR6, 0x3 ;  /* 0x0000000605057291 */ /* 0x000fe2000f8e18ff */
[----:B------:R-:W-:-:S04]  /*2930*/  LOP3.LUT R2, R2, UR4, RZ, 0x3c, !PT ;  /* 0x0000000402027c12 */ /* 0x000fc8000f8e3cff */
[----:B------:R-:W-:Y:S01]  /*2940*/  SHF.L.U32 R2, R2, 0x1f, RZ ;  /* 0x0000001f02027819 */ /* 0x000fe200000006ff */
[----:B-1-3--:R-:W-:-:S07]  /*2950*/  IMAD.U32 R0, RZ, RZ, UR5 ;  /* 0x00000005ff007e24 */ /* 0x00afce000f8e00ff */
.L_x_46:
[----:B-1----:R1:W2:Y:S02]  /*2960*/  SYNCS.PHASECHK.TRANS64.TRYWAIT P0, [R0+URZ], R2 ;  /* 0x00000002000075a7 */ /* 0x0022a400080011ff */
[----:B--2---:R-:W-:Y:S05]  /*2970*/  @!P0 NANOSLEEP.SYNCS 0x989680 ;  /* 0x009896800000895d */ /* 0x004fea0003900000 */
[----:B------:R-:W2:Y:S02]  /*2980*/  @!P0 SYNCS.PHASECHK.TRANS64 P0, [R0+URZ], R2 ;  /* 0x00000002000085a7 */ /* 0x000ea400080010ff */
[----:B--2---:R-:W-:Y:S05]  /*2990*/  @P0 EXIT ;  /* 0x000000000000094d */ /* 0x004fea0003800000 */
[----:B------:R-:W-:Y:S05]  /*29a0*/  BRA `(.L_x_46) ;  /* 0xfffffffc00ec7947 */ /* 0x000fea000383ffff */
.L_x_22:
[----:B------:R-:W-:-:S04]  /*29b0*/  UISETP.NE.AND UP1, UPT, UR37, URZ, UPT ;  /* 0x000000ff2500728c */ /* 0x000fc8000bf25270 */
[----:B------:R-:W-:-:S09]  /*29c0*/  UISETP.NE.OR UP1, UPT, UR10, 0x1, UP1 ;  /* 0x000000010a00788c */ /* 0x000fd20008f25670 */
[----:B------:R-:W-:Y:S05]  /*29d0*/  BRA.U UP1, `(.L_x_47) ;  /* 0x00000005014c7547 */ /* 0x000fea000b800000 */
[----:B------:R-:W-:Y:S01]  /*29e0*/  HFMA2 R11, -RZ, RZ, 0, 0 ;  /* 0x00000000ff0b7431 */ /* 0x000fe200000001ff */
[----:B------:R-:W-:Y:S01]  /*29f0*/  ISETP.GE.U32.AND P2, PT, R10, 0x2, PT ;  /* 0x000000020a00780c */ /* 0x000fe20003f46070 */
[----:B------:R-:W-:Y:S01]  /*2a00*/  IMAD.MOV.U32 R12, RZ, RZ, 0x1 ;  /* 0x00000001ff0c7424 */ /* 0x000fe200078e00ff */
[----:B------:R-:W-:Y:S01]  /*2a10*/  CS2R R8, SRZ ;  /* 0x0000000000087805 */ /* 0x000fe2000001ff00 */
[----:B------:R-:W-:Y:S01]  /*2a20*/  IMAD.MOV.U32 R3, RZ, RZ, RZ ;  /* 0x000000ffff037224 */ /* 0x000fe200078e00ff */
[----:B------:R-:W-:Y:S01]  /*2a30*/  UMOV UR4, 0x400 ;  /* 0x0000040000047882 */ /* 0x000fe20000000000 */
[----:B------:R-:W-:Y:S01]  /*2a40*/  UMOV UR6, URZ ;  /* 0x000000ff00067c82 */ /* 0x000fe20008000000 */
[----:B------:R-:W-:-:S12]  /*2a50*/  ULEA UR37, UR37, UR4, 0x18 ;  /* 0x0000000425257291 */ /* 0x000fd8000f8ec0ff */
.L_x_51:
[----:B------:R-:W-:Y:S02]  /*2a60*/  LEA R0, R3, UR37, 0x3 ;  /* 0x0000002503007c11 */ /* 0x000fe4000f8e18ff */
[----:B------:R-:W-:-:S03]  /*2a70*/  SHF.L.U32 R4, R8, 0x1f, RZ ;  /* 0x0000001f08047819 */ /* 0x000fc600000006ff */
[----:B------:R-:W-:Y:S01]  /*2a80*/  VIADD R5, R0, 0x100 ;  /* 0x0000010000057836 */ /* 0x000fe20000000000 */
[----:B------:R-:W1:Y:S02]  /*2a90*/  SYNCS.PHASECHK.TRANS64.TRYWAIT P0, [R0+URZ+0xf0], R4 ;  /* 0x0000f004000075a7 */ /* 0x000e6400080011ff */
[----:B-1----:R-:W-:Y:S05]  /*2aa0*/  @!P0 BRA `(.L_x_48) ;  /* 0x0000007000a08947 */ /* 0x002fea0003800000 */
.L_x_159:
[----:B------:R-:W-:Y:S01]  /*2ab0*/  ULEA UR5, UR6, UR37, 0x3 ;  /* 0x0000002506057291 */ /* 0x000fe2000f8e18ff */
[----:B-1----:R-:W-:Y:S01]  /*2ac0*/  PRMT R0, RZ, 0x654, R5 ;  /* 0x00000654ff007816 */ /* 0x002fe20000000005 */
[----:B------:R-:W-:Y:S01]  /*2ad0*/  @!P2 IMAD.MOV.U32 R4, RZ, RZ, 0x10 ;  /* 0x00000010ff04a424 */ /* 0x000fe200078e00ff */
[----:B------:R-:W-:Y:S01]  /*2ae0*/  SHF.L.U32 R5, R12, 0x1f, RZ ;  /* 0x0000001f0c057819 */ /* 0x000fe200000006ff */
[----:B------:R-:W-:Y:S01]  /*2af0*/  UIADD3 UR4, UPT, UPT, UR5, 0x90, URZ ;  /* 0x0000009005047890 */ /* 0x000fe2000fffe0ff */
[----:B------:R1:W-:Y:S05]  /*2b00*/  SYNCS.ARRIVE.TRANS64.RED.A1T0 RZ, [R0+URZ], RZ ;  /* 0x000000ff00ff79a7 */ /* 0x0003ea00081004ff */
[----:B------:R-:W-:Y:S01]  /*2b10*/  IMAD.U32 R6, RZ, RZ, UR4 ;  /* 0x00000004ff067e24 */ /* 0x000fe2000f8e00ff */
[----:B------:R-:W2:Y:S04]  /*2b20*/  SYNCS.PHASECHK.TRANS64.TRYWAIT P0, [UR5+0xa0], R5 ;  /* 0x0000a005ff0075a7 */ /* 0x000ea80008001105 */
[----:B------:R-:W-:Y:S01]  /*2b30*/  PRMT R6, R10, 0x654, R6 ;  /* 0x000006540a067816 */ /* 0x000fe20000000006 */
[----:B-12---:R-:W-:Y:S06]  /*2b40*/  @!P0 BRA `(.L_x_49) ;  /* 0x00000070008c8947 */ /* 0x006fec0003800000 */
.L_x_161:
[----:B------:R-:W-:Y:S01]  /*2b50*/  ULEA UR4, UR6, UR37, 0x4 ;  /* 0x0000002506047291 */ /* 0x000fe2000f8e20ff */
[----:B------:R-:W-:Y:S01]  /*2b60*/  SEL R2, R6, R2, !P2 ;  /* 0x0000000206027207 */ /* 0x000fe20005000000 */
[----:B------:R-:W-:Y:S01]  /*2b70*/  UIADD3 UR5, UPT, UPT, UR5, 0x90, URZ ;  /* 0x0000009005057890 */ /* 0x000fe2000fffe0ff */
[----:B-1----:R-:W-:Y:S01]  /*2b80*/  LEA R0, R11, UR37, 0x3 ;  /* 0x000000250b007c11 */ /* 0x002fe2000f8e18ff */
[----:B------:R-:W-:Y:S01]  /*2b90*/  UIADD3 UR4, UPT, UPT, UR4, 0x120, URZ ;  /* 0x0000012004047890 */ /* 0x000fe2000fffe0ff */
[----:B------:R1:W-:Y:S01]  /*2ba0*/  @!P2 SYNCS.ARRIVE.TRANS64.RED RZ, [R2+URZ], R4 ;  /* 0x0000000402ffa9a7 */ /* 0x0003e200080004ff */
[----:B------:R-:W-:Y:S01]  /*2bb0*/  UIADD3 UR6, UPT, UPT, UR6, 0x1, URZ ;  /* 0x0000000106067890 */ /* 0x000fe2000fffe0ff */
[----:B------:R-:W-:-:S03]  /*2bc0*/  VIADD R3, R3, 0x1 ;  /* 0x0000000103037836 */ /* 0x000fc60000000000 */
[----:B------:R-:W-:Y:S02]  /*2bd0*/  UISETP.NE.AND UP0, UPT, UR6, 0x2, UPT ;  /* 0x000000020600788c */ /* 0x000fe4000bf05270 */
[----:B------:R-:W-:Y:S01]  /*2be0*/  ISETP.NE.AND P0, PT, R3, 0x2, PT ;  /* 0x000000020300780c */ /* 0x000fe20003f05270 */
[----:B------:R-:W-:Y:S06]  /*2bf0*/  UGETNEXTWORKID.BROADCAST [UR4], [UR5] ;  /* 0x00000000040073ca */ /* 0x000fec0008000100 */
[----:B------:R-:W-:Y:S02]  /*2c00*/  USEL UR4, URZ, 0x1, UP0 ;  /* 0x00000001ff047887 */ /* 0x000fe40008000000 */
[----:B------:R-:W-:-:S04]  /*2c10*/  USEL UR6, UR6, URZ, UP0 ;  /* 0x000000ff06067287 */ /* 0x000fc80008000000 */
[----:B------:R-:W-:Y:S02]  /*2c20*/  LOP3.LUT R12, R12, UR4, RZ, 0x3c, !PT ;  /* 0x000000040c0c7c12 */ /* 0x000fe4000f8e3cff */
[----:B-1----:R-:W-:-:S04]  /*2c30*/  SHF.L.U32 R4, R9, 0x1f, RZ ;  /* 0x0000001f09047819 */ /* 0x002fc800000006ff */
[----:B------:R-:W1:Y:S02]  /*2c40*/  SYNCS.PHASECHK.TRANS64.TRYWAIT P1, [R0+URZ+0x90], R4 ;  /* 0x00009004000075a7 */ /* 0x000e6400080211ff */
[----:B-1----:R-:W-:Y:S05]  /*2c50*/  @!P1 BRA `(.L_x_50) ;  /* 0x0000007000609947 */ /* 0x002fea0003800000 */
.L_x_162:
[----:B-1----:R-:W-:Y:S01]  /*2c60*/  LEA R4, R11, UR37, 0x4 ;  /* 0x000000250b047c11 */ /* 0x002fe2000f8e20ff */
[----:B------:R-:W-:Y:S01]  /*2c70*/  VIADD R0, R0, 0xa0 ;  /* 0x000000a000007836 */ /* 0x000fe20000000000 */
[----:B------:R-:W-:Y:S01]  /*2c80*/  SEL R3, R3, RZ, P0 ;  /* 0x000000ff03037207 */ /* 0x000fe20000000000 */
[----:B------:R-:W-:-:S03]  /*2c90*/  VIADD R11, R11, 0x1 ;  /* 0x000000010b0b7836 */ /* 0x000fc60000000000 */
[----:B------:R-:W1:Y:S01]  /*2ca0*/  LDS.128 R4, [R4+0x120] ;  /* 0x0001200004047984 */ /* 0x000e620000000c00 */
[----:B------:R-:W-:Y:S02]  /*2cb0*/  PRMT R0, RZ, 0x654, R0 ;  /* 0x00000654ff007816 */ /* 0x000fe40000000000 */
[C---:B------:R-:W-:Y:S01]  /*2cc0*/  ISETP.NE.AND P1, PT, R11.reuse, 0x2, PT ;  /* 0x000000020b00780c */ /* 0x040fe20003f25270 */
[----:B------:R-:W-:Y:S01]  /*2cd0*/  @!PT LDS RZ, [RZ] ;  /* 0x00000000fffff984 */ /* 0x000fe20000000800 */
[----:B------:R-:W-:Y:S01]  /*2ce0*/  @!PT LDS RZ, [RZ] ;  /* 0x00000000fffff984 */ /* 0x000fe20000000800 */
[----:B------:R-:W-:Y:S01]  /*2cf0*/  @!PT LDS RZ, [RZ] ;  /* 0x00000000fffff984 */ /* 0x000fe20000000800 */
[----:B------:R-:W-:Y:S01]  /*2d00*/  @!PT LDS RZ, [RZ] ;  /* 0x00000000fffff984 */ /* 0x000fe20000000800 */
[----:B------:R2:W-:Y:S06]  /*2d10*/  MEMBAR.ALL.CTA ;  /* 0x0000000000007992 */ /* 0x0005ec0000008000 */
[----:B--2---:R-:W2:Y:S01]  /*2d20*/  FENCE.VIEW.ASYNC.S ;  /* 0x00000000000073c6 */ /* 0x004ea20000000000 */
[----:B------:R-:W-:Y:S01]  /*2d30*/  SEL R11, R11, RZ, P1 ;  /* 0x000000ff0b0b7207 */ /* 0x000fe20000800000 */
[----:B--2---:R2:W-:Y:S01]  /*2d40*/  SYNCS.ARRIVE.TRANS64.RED.A1T0 RZ, [R0+URZ], RZ ;  /* 0x000000ff00ff79a7 */ /* 0x0045e200081004ff */
[----:B-1----:R-:W-:-:S02]  /*2d50*/  LOP3.LUT P3, RZ, R6, 0x1, RZ, 0xc0, !PT ;  /* 0x0000000106ff7812 */ /* 0x002fc4000786c0ff */
[----:B------:R-:W-:-:S04]  /*2d60*/  SEL R4, RZ, 0x1, P1 ;  /* 0x00000001ff047807 */ /* 0x000fc80000800000 */
[----:B------:R-:W-:Y:S02]  /*2d70*/  LOP3.LUT R9, R9, R4, RZ, 0x3c, !PT ;  /* 0x0000000409097212 */ /* 0x000fe400078e3cff */
[----:B--2---:R-:W-:-:S04]  /*2d80*/  SEL R0, RZ, 0x1, P0 ;  /* 0x00000001ff007807 */ /* 0x004fc80000000000 */
[----:B------:R-:W-:Y:S01]  /*2d90*/  LOP3.LUT R8, R8, R0, RZ, 0x3c, !PT ;  /* 0x0000000008087212 */ /* 0x000fe200078e3cff */
[----:B------:R-:W-:Y:S06]  /*2da0*/  @P3 BRA `(.L_x_51) ;  /* 0xfffffffc002c3947 */ /* 0x000fec000383ffff */
[----:B------:R-:W-:Y:S01]  /*2db0*/  ULEA UR5, UR6, UR37, 0x3 ;  /* 0x0000002506057291 */ /* 0x000fe2000f8e18ff */
[----:B------:R-:W-:-:S08]  /*2dc0*/  SHF.L.U32 R2, R12, 0x1f, RZ ;  /* 0x0000001f0c027819 */ /* 0x000fd000000006ff */
[----:B------:R-:W1:Y:S02]  /*2dd0*/  SYNCS.PHASECHK.TRANS64 P0, [UR5+0xa0], R2 ;  /* 0x0000a002ff0075a7 */ /* 0x000e640008001005 */
[----:B-1----:R-:W-:Y:S05]  /*2de0*/  @P0 BRA `(.L_x_52) ;  /* 0x0000000000080947 */ /* 0x002fea0003800000 */
[----:B------:R-:W1:Y:S02]  /*2df0*/  SYNCS.PHASECHK.TRANS64.TRYWAIT P0, [UR5+0xa0], R2 ;  /* 0x0000a002ff0075a7 */ /* 0x000e640008001105 */
[----:B-1----:R-:W-:Y:S05]  /*2e00*/  @!P0 BRA `(.L_x_53) ;  /* 0x0000007000088947 */ /* 0x002fea0003800000 */
.L_x_52:
[----:B------:R-:W-:-:S04]  /*2e10*/  UIADD3 UR4, UPT, UPT, UR6, 0x1, URZ ;  /* 0x0000000106047890 */ /* 0x000fc8000fffe0ff */
[----:B------:R-:W-:-:S04]  /*2e20*/  UISETP.NE.AND UP0, UPT, UR4, 0x2, UPT ;  /* 0x000000020400788c */ /* 0x000fc8000bf05270 */
[----:B------:R-:W-:Y:S02]  /*2e30*/  USEL UR7, URZ, 0x1, UP0 ;  /* 0x00000001ff077887 */ /* 0x000fe40008000000 */
[----:B------:R-:W-:-:S04]  /*2e40*/  USEL UR4, UR4, URZ, UP0 ;  /* 0x000000ff04047287 */ /* 0x000fc80008000000 */
[----:B------:R-:W-:Y:S01]  /*2e50*/  ULEA UR4, UR4, UR37, 0x3 ;  /* 0x0000002504047291 */ /* 0x000fe2000f8e18ff */
[----:B-1----:R-:W-:-:S04]  /*2e60*/  LOP3.LUT R2, R12, UR7, RZ, 0x3c, !PT ;  /* 0x000000070c027c12 */ /* 0x002fc8000f8e3cff */
[----:B------:R-:W-:-:S04]  /*2e70*/  SHF.L.U32 R0, R2, 0x1f, RZ ;  /* 0x0000001f02007819 */ /* 0x000fc800000006ff */
[----:B------:R-:W1:Y:S02]  /*2e80*/  SYNCS.PHASECHK.TRANS64 P0, [UR4+0xa0], R0 ;  /* 0x0000a000ff0075a7 */ /* 0x000e640008001004 */
[----:B-1----:R-:W-:Y:S05]  /*2e90*/  @P0 EXIT ;  /* 0x000000000000094d */ /* 0x002fea0003800000 */
[----:B------:R-:W-:Y:S02]  /*2ea0*/  SHF.L.U32 R2, R2, 0x1f, RZ ;  /* 0x0000001f02027819 */ /* 0x000fe400000006ff */
[----:B------:R-:W-:-:S07]  /*2eb0*/  MOV R0, UR4 ;  /* 0x0000000400007c02 */ /* 0x000fce0008000f00 */
.L_x_54:
[----:B-1----:R1:W2:Y:S02]  /*2ec0*/  SYNCS.PHASECHK.TRANS64.TRYWAIT P0, [R0+URZ+0xa0], R2 ;  /* 0x0000a002000075a7 */ /* 0x0022a400080011ff */
[----:B--2---:R-:W-:Y:S05]  /*2ed0*/  @!P0 NANOSLEEP.SYNCS 0x989680 ;  /* 0x009896800000895d */ /* 0x004fea0003900000 */
[----:B------:R-:W2:Y:S02]  /*2ee0*/  @!P0 SYNCS.PHASECHK.TRANS64 P0, [R0+URZ+0xa0], R2 ;  /* 0x0000a002000085a7 */ /* 0x000ea400080010ff */
[----:B--2---:R-:W-:Y:S05]  /*2ef0*/  @P0 EXIT ;  /* 0x000000000000094d */ /* 0x004fea0003800000 */
[----:B------:R-:W-:Y:S05]  /*2f00*/  BRA `(.L_x_54) ;  /* 0xfffffffc00ec7947 */ /* 0x000fea000383ffff */
.L_x_47:
[----:B------:R-:W-:Y:S05]  /*2f10*/  BRA.U UP4, `(.L_x_55) ;  /* 0x0000001504487547 */ /* 0x000fea000b800000 */
[----:B------:R-:W-:Y:S01]  /*2f20*/  UMOV UR6, 0x40 ;  /* 0x0000004000067882 */ /* 0x000fe20000000000 */
[----:B------:R-:W-:Y:S01]  /*2f30*/  NOP ;  /* 0x0000000000007918 */ /* 0x000fe20000000000 */
[----:B------:R-:W-:Y:S01]  /*2f40*/  ULEA UR6, UR37, UR6, 0x18 ;  /* 0x0000000625067291 */ /* 0x000fe2000f8ec0ff */
[----:B------:R-:W-:Y:S02]  /*2f50*/  UMOV UR7, 0x400 ;  /* 0x0000040000077882 */ /* 0x000fe40000000000 */
[----:B------:R-:W-:-:S06]  /*2f60*/  ULEA UR37, UR37, UR7, 0x18 ;  /* 0x0000000725257291 */ /* 0x000fcc000f8ec0ff */
[----:B------:R-:W1:Y:S02]  /*2f70*/  LDS.U8 R2, [UR6+0x1c] ;  /* 0x00001c06ff027984 */ /* 0x000e640008000000 */
[----:B-1----:R-:W-:-:S13]  /*2f80*/  ISETP.NE.AND P0, PT, R2, RZ, PT ;  /* 0x000000ff0200720c */ /* 0x002fda0003f05270 */
[----:B------:R-:W-:Y:S05]  /*2f90*/  @P0 BRA `(.L_x_56) ;  /* 0x0000000400080947 */ /* 0x000fea0003800000 */
[----:B------:R-:W-:Y:S02]  /*2fa0*/  UISETP.NE.U32.AND UP0, UPT, UR5, 0x1, UPT ;  /* 0x000000010500788c */ /* 0x000fe4000bf05070 */
[----:B------:R-:W-:-:S07]  /*2fb0*/  UIADD3 UR8, UPT, UPT, UR6, 0x8, URZ ;  /* 0x0000000806087890 */ /* 0x000fce000fffe0ff */
[----:B------:R-:W-:Y:S05]  /*2fc0*/  BRA.U !UP0, `(.L_x_57) ;  /* 0x00000001089c7547 */ /* 0x000fea000b800000 */
[----:B------:R-:W-:Y:S01]  /*2fd0*/  ELECT P0, URZ, PT ;  /* 0x0000000000ff782f */ /* 0x000fe20003800000 */
[----:B------:R-:W-:-:S12]  /*2fe0*/  BSSY B0, `(.L_x_57) ;  /* 0x0000025000007945 */ /* 0x000fd80003800000 */
[----:B------:R-:W-:Y:S05]  /*2ff0*/  @!P0 BRA `(.L_x_58) ;  /* 0x00000000008c8947 */ /* 0x000fea0003800000 */
[----:B------:R-:W-:-:S05]  /*3000*/  UMOV UR7, 0x10 ;  /* 0x0000001000077882 */ /* 0x000fca0000000000 */
[----:B------:R-:W-:Y:S04]  /*3010*/  DEPBAR.LE SB1, 0x36 ;  /* 0x00009d800000791a */ /* 0x000fe80000000000 */
[----:B------:R-:W1:Y:S02]  /*3020*/  UTCATOMSWS.2CTA.FIND_AND_SET.ALIGN UP1, UR7, UR7 ;  /* 0x00000007000775e3 */ /* 0x000e640008220800 */
[----:B-1----:R-:W-:Y:S01]  /*3030*/  MOV R10, UR7 ;  /* 0x00000007000a7c02 */ /* 0x002fe20008000f00 */
[----:B------:R-:W-:Y:S06]  /*3040*/  BRA.U UP1, `(.L_x_59) ;  /* 0x0000000101187547 */ /* 0x000fec000b800000 */
.L_x_60:
[----:B------:R-:W-:Y:S05]  /*3050*/  NANOSLEEP 0x64 ;  /* 0x000000640000795d */ /* 0x000fea0003800000 */
[----:B------:R-:W-:-:S05]  /*3060*/  UMOV UR7, 0x10 ;  /* 0x0000001000077882 */ /* 0x000fca0000000000 */
[----:B------:R-:W-:Y:S04]  /*3070*/  DEPBAR.LE SB1, 0x36 ;  /* 0x00009d800000791a */ /* 0x000fe80000000000 */
[----:B------:R-:W1:Y:S02]  /*3080*/  UTCATOMSWS.2CTA.FIND_AND_SET.ALIGN UP1, UR7, UR7 ;  /* 0x00000007000775e3 */ /* 0x000e640008220800 */
[----:B-1----:R-:W-:Y:S01]  /*3090*/  MOV R10, UR7 ;  /* 0x00000007000a7c02 */ /* 0x002fe20008000f00 */
[----:B------:R-:W-:Y:S05]  /*30a0*/  BRA.U !UP1, `(.L_x_60) ;  /* 0xfffffffd09e87547 */ /* 0x000fea000b83ffff */
.L_x_59:
[----:B------:R-:W1:Y:S01]  /*30b0*/  LDS R5, [UR6+0x10] ;  /* 0x00001006ff057984 */ /* 0x000e620008000800 */
[----:B------:R-:W-:Y:S01]  /*30c0*/  IMAD.U32 R3, RZ, RZ, UR37 ;  /* 0x00000025ff037e24 */ /* 0x000fe2000f8e00ff */
[----:B------:R-:W-:-:S03]  /*30d0*/  MOV R2, UR4 ;  /* 0x0000000400027c02 */ /* 0x000fc60008000f00 */
[----:B------:R-:W-:Y:S01]  /*30e0*/  VIADD R3, R3, 0x140 ;  /* 0x0000014003037836 */ /* 0x000fe20000000000 */
[----:B-1----:R-:W-:-:S04]  /*30f0*/  SHF.L.U32 R5, R5, 0x1f, RZ ;  /* 0x0000001f05057819 */ /* 0x002fc800000006ff */
[----:B------:R-:W1:Y:S02]  /*3100*/  SYNCS.PHASECHK.TRANS64.TRYWAIT P0, [UR6+0x8], R5 ;  /* 0x00000805ff0075a7 */ /* 0x000e640008001106 */
[----:B-1----:R-:W-:Y:S05]  /*3110*/  @P0 BRA `(.L_x_61) ;  /* 0x0000000000080947 */ /* 0x002fea0003800000 */
[----:B------:R-:W1:Y:S02]  /*3120*/  SYNCS.PHASECHK.TRANS64.TRYWAIT P0, [UR6+0x8], R5 ;  /* 0x00000805ff0075a7 */ /* 0x000e640008001106 */
[----:B-1----:R-:W-:Y:S05]  /*3130*/  @!P0 BRA `(.L_x_62) ;  /* 0x0000006c00548947 */ /* 0x002fea0003800000 */
.L_x_61:
[----:B-1----:R-:W-:Y:S01]  /*3140*/  HFMA2 R4, -RZ, RZ, 0, 5.9604644775390625e-08 ;  /* 0x00000001ff047431 */ /* 0x002fe200000001ff */
[----:B------:R-:W-:Y:S01]  /*3150*/  UPRMT UR7, UR4, 0x654, UR8 ;  /* 0x0000065404077896 */ /* 0x000fe20008000008 */
[----:B------:R-:W-:Y:S01]  /*3160*/  IMAD.MOV.U32 R7, RZ, RZ, 0xffff ;  /* 0x0000ffffff077424 */ /* 0x000fe200078e00ff */
[----:B------:R-:W-:Y:S01]  /*3170*/  PRMT R2, R2, 0x654, R3 ;  /* 0x0000065402027816 */ /* 0x000fe20000000003 */
[----:B------:R-:W-:Y:S02]  /*3180*/  IMAD.MOV.U32 R5, RZ, RZ, 0x4 ;  /* 0x00000004ff057424 */ /* 0x000fe400078e00ff */
[----:B------:R-:W-:Y:S01]  /*3190*/  IMAD.SHL.U32 R9, R10, 0x20, RZ ;  /* 0x000000200a097824 */ /* 0x000fe200078e00ff */
[----:B------:R-:W-:Y:S02]  /*31a0*/  MOV R3, UR7 ;  /* 0x0000000700037c02 */ /* 0x000fe40008000f00 */
[-C--:B------:R-:W-:Y:S01]  /*31b0*/  SHF.L.U32 R7, R7, R10.reuse, RZ ;  /* 0x0000000a07077219 */ /* 0x080fe200000006ff */
[----:B------:R1:W-:Y:S01]  /*31c0*/  SYNCS.ARRIVE.TRANS64.RED RZ, [UR7], R5 ;  /* 0x00000005ffff79a7 */ /* 0x0003e20008000407 */
[----:B------:R-:W-:Y:S01]  /*31d0*/  SHF.L.U32 R6, R4, R10, RZ ;  /* 0x0000000a04067219 */ /* 0x000fe200000006ff */
[----:B------:R1:W-:Y:S04]  /*31e0*/  STS [UR37+0x140], R9 ;  /* 0x00014009ff007988 */ /* 0x0003e80008000825 */
[----:B------:R1:W-:Y:S04]  /*31f0*/  STAS [R2.64], R10 ;  /* 0x0000000a02007dbd */ /* 0x0003e8000c0008ff */
[----:B------:R1:W-:Y:S04]  /*3200*/  ATOMS.OR RZ, [UR6+0x14], R7 ;  /* 0x00001407ffff798c */ /* 0x0003e8000b000006 */
[----:B------:R1:W-:Y:S04]  /*3210*/  ATOMS.OR RZ, [UR6+0x18], R6 ;  /* 0x00001806ffff798c */ /* 0x0003e8000b000006 */
[----:B------:R1:W-:Y:S02]  /*3220*/  ATOMS.XOR RZ, [UR6+0x10], R4 ;  /* 0x00001004ffff798c */ /* 0x0003e4000b800006 */
.L_x_58:
[----:B------:R-:W-:Y:S05]  /*3230*/  BSYNC B0 ;  /* 0x0000000000007941 */ /* 0x000fea0003800000 */
.L_x_57:
[----:B------:R-:W-:Y:S05]  /*3240*/  BRA.U UP0, `(.L_x_63) ;  /* 0x00000001006c7547 */ /* 0x000fea000b800000 */
[----:B------:R-:W-:-:S03]  /*3250*/  UMOV UR7, 0xffffffff ;  /* 0xffffffff00077882 */ /* 0x000fc60000000000 */
[----:B------:R-:W-:Y:S05]  /*3260*/  BRA.DIV UR7, `(.L_x_64) ;  /* 0x0000006e07207947 */ /* 0x000fea000b800000 */
[----:B------:R-:W-:-:S13]  /*3270*/  ELECT P6, URZ, PT ;  /* 0x0000000000ff782f */ /* 0x000fda00038c0000 */
.L_x_166:
[----:B------:R-:W-:Y:S05]  /*3280*/  @!P6 BRA `(.L_x_63) ;  /* 0x00000000005ce947 */ /* 0x000fea0003800000 */
[----:B-1----:R-:W1:Y:S02]  /*3290*/  LDS R3, [UR6+0x10] ;  /* 0x00001006ff037984 */ /* 0x002e640008000800 */
[----:B-1----:R-:W-:-:S04]  /*32a0*/  SHF.L.U32 R3, R3, 0x1f, RZ ;  /* 0x0000001f03037819 */ /* 0x002fc800000006ff */
[----:B------:R-:W1:Y:S02]  /*32b0*/  SYNCS.PHASECHK.TRANS64.TRYWAIT P0, [UR6+0x8], R3 ;  /* 0x00000803ff0075a7 */ /* 0x000e640008001106 */
[----:B-1----:R-:W-:Y:S05]  /*32c0*/  @P0 BRA `(.L_x_65) ;  /* 0x0000000000080947 */ /* 0x002fea0003800000 */
[----:B------:R-:W1:Y:S02]  /*32d0*/  SYNCS.PHASECHK.TRANS64.TRYWAIT P0, [UR6+0x8], R3 ;  /* 0x00000803ff0075a7 */ /* 0x000e640008001106 */
[----:B-1----:R-:W-:Y:S05]  /*32e0*/  @!P0 BRA `(.L_x_66) ;  /* 0x0000006c00208947 */ /* 0x002fea0003800000 */
.L_x_65:
[----:B------:R-:W2:Y:S01]  /*32f0*/  LDS R5, [UR37+0x140] ;  /* 0x00014025ff057984 */ /* 0x000ea20008000800 */
[----:B-1----:R-:W-:Y:S02]  /*3300*/  HFMA2 R2, -RZ, RZ, 0, 5.9604644775390625e-08 ;  /* 0x00000001ff027431 */ /* 0x002fe400000001ff */
[----:B------:R-:W-:Y:S01]  /*3310*/  IMAD.MOV.U32 R3, RZ, RZ, 0xffff ;  /* 0x0000ffffff037424 */ /* 0x000fe200078e00ff */
[----:B------:R-:W-:Y:S01]  /*3320*/  UPRMT UR7, UR4, 0x654, UR8 ;  /* 0x0000065404077896 */ /* 0x000fe20008000008 */
[----:B--2---:R-:W-:-:S03]  /*3330*/  IMAD.SHL.U32 R4, R5, 0x20, RZ ;  /* 0x0000002005047824 */ /* 0x004fc600078e00ff */
[-C--:B------:R-:W-:Y:S02]  /*3340*/  SHF.L.U32 R3, R3, R5.reuse, RZ ;  /* 0x0000000503037219 */ /* 0x080fe400000006ff */
[----:B------:R-:W-:Y:S01]  /*3350*/  SHF.L.U32 R5, R2, R5, RZ ;  /* 0x0000000502057219 */ /* 0x000fe200000006ff */
[----:B------:R2:W-:Y:S04]  /*3360*/  STS [UR37+0x140], R4 ;  /* 0x00014004ff007988 */ /* 0x0005e80008000825 */
[----:B------:R2:W-:Y:S04]  /*3370*/  ATOMS.OR RZ, [UR6+0x14], R3 ;  /* 0x00001403ffff798c */ /* 0x0005e8000b000006 */
[----:B------:R2:W-:Y:S01]  /*3380*/  ATOMS.OR RZ, [UR6+0x18], R5 ;  /* 0x00001805ffff798c */ /* 0x0005e2000b000006 */
[----:B------:R-:W-:Y:S03]  /*3390*/  SYNCS.ARRIVE.TRANS64.RED.A1T0 RZ, [UR7], RZ ;  /* 0x000000ffffff79a7 */ /* 0x000fe60008100407 */
[----:B------:R2:W-:Y:S01]  /*33a0*/  ATOMS.XOR RZ, [UR6+0x10], R2 ;  /* 0x00001002ffff798c */ /* 0x0005e2000b800006 */
[----:B------:R-:W-:Y:S05]  /*33b0*/  BRA `(.L_x_63) ;  /* 0x0000000000107947 */ /* 0x000fea0003800000 */
.L_x_56:
[----:B------:R-:W-:-:S05]  /*33c0*/  MOV R2, 0xffffffff ;  /* 0xffffffff00027802 */ /* 0x000fca0000000f00 */
[----:B------:R1:W-:Y:S02]  /*33d0*/  STS [UR37+0x140], R2 ;  /* 0x00014002ff007988 */ /* 0x0003e40008000825 */
[----:B-1----:R-:W-:Y:S02]  /*33e0*/  MOV R2, 0x3400 ;  /* 0x0000340000027802 */ /* 0x002fe40000000f00 */
[----:B-----5:R-:W-:Y:S05]  /*33f0*/  CALL.REL.NOINC `($__internal_1_$__cuda_sm10x_tcgen05_guardrail_trap_phase_invalid_during_alloc) ;  /* 0x0000007000f47944 */ /* 0x020fea0003c00000 */
.L_x_63:
[----:B------:R-:W-:Y:S05]  /*3400*/  WARPSYNC.ALL ;  /* 0x0000000000007948 */ /* 0x000fea0003800000 */
[----:B------:R-:W3:Y:S01]  /*3410*/  S2UR UR7, SR_CgaCtaId ;  /* 0x00000000000779c3 */ /* 0x000ee20000008800 */
[----:B------:R-:W-:Y:S01]  /*3420*/  UMOV UR6, 0x400 ;  /* 0x0000040000067882 */ /* 0x000fe20000000000 */
[----:B------:R-:W-:-:S06]  /*3430*/  NOP ;  /* 0x0000000000007918 */ /* 0x000fcc0000000000 */
[----:B------:R-:W-:Y:S06]  /*3440*/  BAR.ARV 0x6, 0xa0 ;  /* 0x0182800000007b1d */ /* 0x000fec0000002000 */
[----:B------:R-:W4:Y:S01]  /*3450*/  LDCU UR8, c[0x0][0x38c] ;  /* 0x00007180ff0877ac */ /* 0x000f220008000800 */
[----:B------:R-:W-:Y:S01]  /*3460*/  LOP3.LUT R0, R0, 0xffff, RZ, 0xc0, !PT ;  /* 0x0000ffff00007812 */ /* 0x000fe200078ec0ff */
[----:B-1----:R-:W-:Y:S01]  /*3470*/  IMAD.MOV.U32 R9, RZ, RZ, 0x1 ;  /* 0x00000001ff097424 */ /* 0x002fe200078e00ff */
[----:B------:R-:W-:Y:S01]  /*3480*/  LOP3.LUT R8, R8, 0xffff, RZ, 0xc0, !PT ;  /* 0x0000ffff08087812 */ /* 0x000fe200078ec0ff */
[----:B------:R-:W-:Y:S01]  /*3490*/  UMOV UR19, URZ ;  /* 0x000000ff00137c82 */ /* 0x000fe20008000000 */
[----:B------:R-:W-:Y:S01]  /*34a0*/  R2UR UR10, R0 ;  /* 0x00000000000a72ca */ /* 0x000fe200000e0000 */
[----:B------:R-:W-:Y:S01]  /*34b0*/  UMOV UR18, URZ ;  /* 0x000000ff00127c82 */ /* 0x000fe20008000000 */
[----:B------:R-:W-:Y:S01]  /*34c0*/  R2UR UR11, R8 ;  /* 0x00000000080b72ca */ /* 0x000fe200000e0000 */
[----:B------:R-:W-:Y:S01]  /*34d0*/  IMAD.MOV.U32 R8, RZ, RZ, RZ ;  /* 0x000000ffff087224 */ /* 0x000fe200078e00ff */
[----:B------:R-:W-:Y:S01]  /*34e0*/  UMOV UR17, URZ ;  /* 0x000000ff00117c82 */ /* 0x000fe20008000000 */
[----:B---3--:R-:W-:-:S02]  /*34f0*/  ULEA UR7, UR7, UR6, 0x18 ;  /* 0x0000000607077291 */ /* 0x008fc4000f8ec0ff */
[----:B------:R-:W-:Y:S02]  /*3500*/  UISETP.NE.AND UP2, UPT, UR5, URZ, UPT ;  /* 0x000000ff0500728c */ /* 0x000fe4000bf45270 */
[----:B------:R-:W-:Y:S02]  /*3510*/  UIADD3 UR12, UPT, UPT, UR7, 0x8400, URZ ;  /* 0x00008400070c7890 */ /* 0x000fe4000fffe0ff */
[----:B------:R-:W-:Y:S02]  /*3520*/  UIADD3 UR13, UPT, UPT, UR7, 0x18400, URZ ;  /* 0x00018400070d7890 */ /* 0x000fe4000fffe0ff */
[----:B----4-:R-:W-:Y:S01]  /*3530*/  UIADD3 UR8, UPT, UPT, UR8, 0x7f, URZ ;  /* 0x0000007f08087890 */ /* 0x010fe2000fffe0ff */
[----:B--2---:R-:W1:Y:S01]  /*3540*/  LDS R2, [UR7+0x140] ;  /* 0x00014007ff027984 */ /* 0x004e620008000800 */
[----:B------:R-:W-:Y:S02]  /*3550*/  USHF.R.U32.HI UR12, URZ, 0x4, UR12 ;  /* 0x00000004ff0c7899 */ /* 0x000fe4000801160c */
[----:B------:R-:W-:-:S02]  /*3560*/  USHF.R.S32.HI UR6, URZ, 0x1f, UR8 ;  /* 0x0000001fff067899 */ /* 0x000fc40008011408 */
[----:B------:R-:W-:Y:S02]  /*3570*/  USHF.R.U32.HI UR13, URZ, 0x4, UR13 ;  /* 0x00000004ff0d7899 */ /* 0x000fe4000801160d */
[----:B------:R-:W-:Y:S02]  /*3580*/  ULEA.HI UR6, UR6, UR8, URZ, 0x7 ;  /* 0x0000000806067291 */ /* 0x000fe4000f8f38ff */
[----:B------:R-:W-:Y:S02]  /*3590*/  ULOP3.LUT UR12, UR12, 0x3fff, URZ, 0xc0, !UPT ;  /* 0x00003fff0c0c7892 */ /* 0x000fe4000f8ec0ff */
[----:B------:R-:W-:Y:S02]  /*35a0*/  USHF.R.S32.HI UR6, URZ, 0x7, UR6 ;  /* 0x00000007ff067899 */ /* 0x000fe40008011406 */
[----:B------:R-:W-:Y:S02]  /*35b0*/  ULOP3.LUT UR13, UR13, 0x3fff, URZ, 0xc0, !UPT ;  /* 0x00003fff0d0d7892 */ /* 0x000fe4000f8ec0ff */
[----:B------:R-:W-:Y:S01]  /*35c0*/  UISETP.LT.AND UP0, UPT, UR6, 0x1, UPT ;  /* 0x000000010600788c */ /* 0x000fe2000bf01270 */
[----:B------:R-:W-:Y:S01]  /*35d0*/  UMOV UR36, 0x0 ;  /* 0x0000000000247882 */ /* 0x000fe20000000000 */
        /* <DEDUP_REMOVED lines=9> */
[----:B------:R-:W-:-:S02]  /*3670*/  ULOP3.LUT UR12, UR12, 0x10000, URZ, 0xfc, !UPT ;  /* 0x000100000c0c7892 */ /* 0x000fc4000f8efcff */
[----:B------:R-:W-:Y:S02]  /*3680*/  ULOP3.LUT UR13, UR13, 0x10000, URZ, 0xfc, !UPT ;  /* 0x000100000d0d7892 */ /* 0x000fe4000f8efcff */
[----:B------:R-:W-:Y:S01]  /*3690*/  USEL UR20, UR6, 0x1, !UP0 ;  /* 0x0000000106147887 */ /* 0x000fe2000c000000 */
[----:B------:R-:W-:Y:S01]  /*36a0*/  UMOV UR26, 0x0 ;  /* 0x00000000001a7882 */ /* 0x000fe20000000000 */
[----:B------:R-:W-:Y:S01]  /*36b0*/  UMOV UR27, 0x8400010 ;  /* 0x08400010001b7882 */ /* 0x000fe20000000000 */
[----:B------:R-:W-:Y:S01]  /*36c0*/  UMOV UR24, 0x0 ;  /* 0x0000000000187882 */ /* 0x000fe20000000000 */
[----:B------:R-:W-:Y:S01]  /*36d0*/  UMOV UR25, 0x8400010 ;  /* 0x0840001000197882 */ /* 0x000fe20000000000 */
[----:B------:R-:W-:Y:S01]  /*36e0*/  UMOV UR22, 0x0 ;  /* 0x0000000000167882 */ /* 0x000fe20000000000 */
[----:B------:R-:W-:Y:S01]  /*36f0*/  UMOV UR23, 0x8400010 ;  /* 0x0840001000177882 */ /* 0x000fe20000000000 */
[----:B-1----:R-:W-:Y:S02]  /*3700*/  R2UR UR21, R2 ;  /* 0x00000000021572ca */ /* 0x002fe400000e0000 */
[----:B------:R-:W-:-:S13]  /*3710*/  CS2R R2, SRZ ;  /* 0x0000000000027805 */ /* 0x000fda000001ff00 */
.L_x_74:
[C---:B------:R-:W-:Y:S02]  /*3720*/  LEA R0, R8.reuse, UR7, 0x3 ;  /* 0x0000000708007c11 */ /* 0x040fe4000f8e18ff */
[----:B------:R-:W-:Y:S02]  /*3730*/  SHF.L.U32 R4, R3, 0x1f, RZ ;  /* 0x0000001f03047819 */ /* 0x000fe400000006ff */
[----:B------:R-:W-:Y:S02]  /*3740*/  LEA R5, R8, UR7, 0x4 ;  /* 0x0000000708057c11 */ /* 0x000fe4000f8e20ff */
[----:B------:R-:W1:Y:S02]  /*3750*/  SYNCS.PHASECHK.TRANS64.TRYWAIT P0, [R0+URZ+0x90], R4 ;  /* 0x00009004000075a7 */ /* 0x000e6400080011ff */
[----:B-1-3--:R-:W-:Y:S05]  /*3760*/  @!P0 BRA `(.L_x_67) ;  /* 0x0000006800188947 */ /* 0x00afea0003800000 */
.L_x_167:
[----:B-1----:R-:W1:Y:S01]  /*3770*/  LDS.128 R4, [R5+0x120] ;  /* 0x0001200005047984 */ /* 0x002e620000000c00 */
[----:B------:R-:W-:Y:S02]  /*3780*/  VIADD R0, R0, 0xa0 ;  /* 0x000000a000007836 */ /* 0x000fe40000000000 */
[----:B------:R-:W-:Y:S01]  /*3790*/  VIADD R8, R8, 0x1 ;  /* 0x0000000108087836 */ /* 0x000fe20000000000 */
[----:B------:R-:W-:Y:S01]  /*37a0*/  @!PT LDS RZ, [RZ] ;  /* 0x00000000fffff984 */ /* 0x000fe20000000800 */
[----:B------:R-:W-:Y:S01]  /*37b0*/  @!PT LDS RZ, [RZ] ;  /* 0x00000000fffff984 */ /* 0x000fe20000000800 */
[----:B------:R-:W-:Y:S01]  /*37c0*/  @!PT LDS RZ, [RZ] ;  /* 0x00000000fffff984 */ /* 0x000fe20000000800 */
[----:B------:R-:W-:Y:S01]  /*37d0*/  @!PT LDS RZ, [RZ] ;  /* 0x00000000fffff984 */ /* 0x000fe20000000800 */
[----:B------:R2:W-:Y:S06]  /*37e0*/  MEMBAR.ALL.CTA ;  /* 0x0000000000007992 */ /* 0x0005ec0000008000 */
[----:B--2---:R-:W2:Y:S01]  /*37f0*/  FENCE.VIEW.ASYNC.S ;  /* 0x00000000000073c6 */ /* 0x004ea20000000000 */
[----:B------:R-:W-:-:S04]  /*3800*/  PRMT R0, RZ, 0x654, R0 ;  /* 0x00000654ff007816 */ /* 0x000fc80000000000 */
[----:B--2---:R2:W-:Y:S01]  /*3810*/  SYNCS.ARRIVE.TRANS64.RED.A1T0 RZ, [R0+URZ], RZ ;  /* 0x000000ff00ff79a7 */ /* 0x0045e200081004ff */
[----:B-1----:R-:W-:Y:S01]  /*3820*/  LOP3.LUT P1, RZ, R6, 0x1, RZ, 0xc0, !PT ;  /* 0x0000000106ff7812 */ /* 0x002fe2000782c0ff */
[----:B--2---:R-:W-:-:S12]  /*3830*/  BRA.U UP2, `(.L_x_68) ;  /* 0x0000000502587547 */ /* 0x004fd8000b800000 */
[----:B------:R-:W1:Y:S01]  /*3840*/  LDCU UR8, c[0x0][0x38c] ;  /* 0x00007180ff0877ac */ /* 0x000e620008000800 */
[----:B------:R-:W-:Y:S02]  /*3850*/  PLOP3.LUT P2, PT, PT, PT, PT, 0x80, 0x8 ;  /* 0x000000000008781c */ /* 0x000fe40003f4f070 */
[----:B------:R-:W-:Y:S01]  /*3860*/  SHF.L.U32 R4, R9, 0x1f, RZ ;  /* 0x0000001f09047819 */ /* 0x000fe200000006ff */
[----:B-1----:R-:W-:Y:S02]  /*3870*/  UISETP.GE.AND UP0, UPT, UR8, 0x1, UPT ;  /* 0x000000010800788c */ /* 0x002fe4000bf06270 */
[----:B------:R-:W-:-:S04]  /*3880*/  ULEA UR8, UR19, UR7, 0x3 ;  /* 0x0000000713087291 */ /* 0x000fc8000f8e18ff */
[----:B------:R-:W-:-:S05]  /*3890*/  PLOP3.LUT P0, PT, PT, PT, UP0, 0x80, 0x8 ;  /* 0x000000000008781c */ /* 0x000fca0003f0f008 */
[----:B------:R-:W-:-:S08]  /*38a0*/  @UP0 ULEA UR9, UR18, UR7, 0x3 ;  /* 0x0000000712090291 */ /* 0x000fd0000f8e18ff */
[----:B------:R-:W-:-:S04]  /*38b0*/  @P0 SHF.L.U32 R0, R2, 0x1f, RZ ;  /* 0x0000001f02000819 */ /* 0x000fc800000006ff */
[----:B------:R1:W2:Y:S01]  /*38c0*/  @P0 SYNCS.PHASECHK.TRANS64.TRYWAIT P2, [UR9], R0 ;  /* 0x00000000ff0005a7 */ /* 0x0002a20008041109 */
[----:B------:R-:W-:Y:S01]  /*38d0*/  ULEA UR9, UR19, UR21, 0x7 ;  /* 0x0000001513097291 */ /* 0x000fe2000f8e38ff */
[----:B------:R-:W3:Y:S02]  /*38e0*/  SYNCS.PHASECHK.TRANS64.TRYWAIT P0, [UR8+0xd0], R4 ;  /* 0x0000d004ff0075a7 */ /* 0x000ee40008001108 */
[----:B-123--:R-:W-:Y:S09]  /*38f0*/  @!P0 BRA `(.L_x_69) ;  /* 0x0000006400c88947 */ /* 0x00eff20003800000 */
.L_x_169:
[----:B------:R-:W-:Y:S01]  /*3900*/  UMOV UR16, UR17 ;  /* 0x0000001100107c82 */ /* 0x000fe20008000000 */
[----:B------:R-:W-:Y:S05]  /*3910*/  BRA.U !UP0, `(.L_x_70) ;  /* 0x0000000508107547 */ /* 0x000fea000b800000 */
[----:B------:R-:W-:Y:S02]  /*3920*/  UIADD3 UR16, UPT, UPT, UR20, UR17, URZ ;  /* 0x0000001114107290 */ /* 0x000fe4000fffe0ff */
[----:B------:R-:W-:Y:S01]  /*3930*/  UPLOP3.LUT UP3, UPT, UPT, UPT, UPT, 0x40, 0x4 ;  /* 0x000000000004789c */ /* 0x000fe20003f6e870 */
[----:B------:R-:W-:Y:S01]  /*3940*/  UMOV UR15, UR6 ;  /* 0x00000006000f7c82 */ /* 0x000fe20008000000 */
[----:B------:R-:W-:-:S09]  /*3950*/  UMOV UR58, UR18 ;  /* 0x00000012003a7c82 */ /* 0x000fd20008000000 */
.L_x_73:
[----:B--2---:R-:W-:Y:S01]  /*3960*/  ULEA UR14, UR58, UR7, 0x3 ;  /* 0x000000073a0e7291 */ /* 0x004fe2000f8e18ff */
[----:B---3--:R-:W-:Y:S11]  /*3970*/  @P2 BRA `(.L_x_71) ;  /* 0x00000000000c2947 */ /* 0x008ff60003800000 */
[----:B-1----:R-:W-:Y:S04]  /*3980*/  SHF.L.U32 R4, R2, 0x1f, RZ ;  /* 0x0000001f02047819 */ /* 0x002fe800000006ff */
[----:B------:R-:W1:Y:S02]  /*3990*/  SYNCS.PHASECHK.TRANS64.TRYWAIT P0, [UR14], R4 ;  /* 0x00000004ff0075a7 */ /* 0x000e64000800110e */
[----:B-1----:R-:W-:Y:S05]  /*39a0*/  @!P0 BRA `(.L_x_72) ;  /* 0x0000006400b48947 */ /* 0x002fea0003800000 */
.L_x_71:
[----:B------:R-:W-:Y:S01]  /*39b0*/  UISETP.NE.AND UP0, UPT, UR15, 0x1, UPT ;  /* 0x000000010f00788c */ /* 0x000fe2000bf05270 */
[----:B------:R-:W-:Y:S01]  /*39c0*/  PLOP3.LUT P2, PT, PT, PT, PT, 0x80, 0x8 ;  /* 0x000000000008781c */ /* 0x000fe20003f4f070 */
[----:B------:R-:W-:Y:S02]  /*39d0*/  UIADD3 UR18, UPT, UPT, UR58, 0x1, URZ ;  /* 0x000000013a127890 */ /* 0x000fe4000fffe0ff */
[----:B------:R-:W-:Y:S02]  /*39e0*/  ULEA UR68, UR58, UR13, 0xb ;  /* 0x0000000d3a447291 */ /* 0x000fe4000f8e58ff */
[----:B------:R-:W-:Y:S01]  /*39f0*/  UISETP.NE.AND UP1, UPT, UR18, 0x4, UPT ;  /* 0x000000041200788c */ /* 0x000fe2000bf25270 */
[----:B------:R-:W-:Y:S01]  /*3a00*/  PLOP3.LUT P0, PT, PT, PT, UP0, 0x80, 0x8 ;  /* 0x000000000008781c */ /* 0x000fe20003f0f008 */
[----:B------:R-:W-:Y:S02]  /*3a10*/  ULEA UR66, UR58, UR12, 0xa ;  /* 0x0000000c3a427291 */ /* 0x000fe4000f8e50ff */
[----:B------:R-:W-:Y:S02]  /*3a20*/  USEL UR39, URZ, 0x1, UP1 ;  /* 0x00000001ff277887 */ /* 0x000fe40008800000 */
[----:B------:R-:W-:Y:S02]  /*3a30*/  USEL UR18, UR18, URZ, UP1 ;  /* 0x000000ff12127287 */ /* 0x000fe40008800000 */
[----:B------:R-:W-:Y:S02]  /*3a40*/  UIADD3 UR64, UPT, UPT, UR68, 0x2, URZ ;  /* 0x0000000244407890 */ /* 0x000fe4000fffe0ff */
[----:B------:R-:W-:Y:S01]  /*3a50*/  @UP0 ULEA UR38, UR18, UR7, 0x3 ;  /* 0x0000000712260291 */ /* 0x000fe2000f8e18ff */
[----:B------:R-:W-:Y:S01]  /*3a60*/  LOP3.LUT R2, R2, UR39, RZ, 0x3c, !PT ;  /* 0x0000002702027c12 */ /* 0x000fe2000f8e3cff */
[----:B------:R-:W-:Y:S02]  /*3a70*/  UIADD3 UR62, UPT, UPT, UR66, 0x2, URZ ;  /* 0x00000002423e7890 */ /* 0x000fe4000fffe0ff */
[----:B------:R-:W-:Y:S01]  /*3a80*/  UIADD3 UR60, UPT, UPT, UR68, 0x4, URZ ;  /* 0x00000004443c7890 */ /* 0x000fe2000fffe0ff */
[----:B-1----:R-:W-:Y:S01]  /*3a90*/  @P0 SHF.L.U32 R0, R2, 0x1f, RZ ;  /* 0x0000001f02000819 */ /* 0x002fe200000006ff */
[----:B------:R-:W-:Y:S02]  /*3aa0*/  UIADD3 UR58, UPT, UPT, UR66, 0x4, URZ ;  /* 0x00000004423a7890 */ /* 0x000fe4000fffe0ff */
[----:B------:R-:W-:Y:S01]  /*3ab0*/  UIADD3 UR56, UPT, UPT, UR68, 0x6, URZ ;  /* 0x0000000644387890 */ /* 0x000fe2000fffe0ff */
[----:B------:R2:W3:Y:S01]  /*3ac0*/  @P0 SYNCS.PHASECHK.TRANS64.TRYWAIT P2, [UR38], R0 ;  /* 0x00000000ff0005a7 */ /* 0x0004e20008041126 */
[----:B------:R-:W-:Y:S02]  /*3ad0*/  UIADD3 UR54, UPT, UPT, UR66, 0x6, URZ ;  /* 0x0000000642367890 */ /* 0x000fe4000fffe0ff */
        /* <DEDUP_REMOVED lines=10> */
[----:B------:R-:W-:Y:S02]  /*3b80*/  UIADD3 UR15, UPT, UPT, UR15, -0x1, URZ ;  /* 0xffffffff0f0f7890 */ /* 0x000fe4000fffe0ff */
[----:B------:R-:W-:Y:S01]  /*3b90*/  UISETP.NE.AND UP0, UPT, UR17, UR16, UPT ;  /* 0x000000101100728c */ /* 0x000fe2000bf05270 */
[----:B------:R-:W-:Y:S01]  /*3ba0*/  UMOV UR69, 0x40004040 ;  /* 0x4000404000457882 */ /* 0x000fe20000000000 */
[----:B------:R-:W-:Y:S01]  /*3bb0*/  UMOV UR67, 0x40004040 ;  /* 0x4000404000437882 */ /* 0x000fe20000000000 */
[----:B------:R-:W-:Y:S01]  /*3bc0*/  UMOV UR65, 0x40004040 ;  /* 0x4000404000417882 */ /* 0x000fe20000000000 */
[----:B------:R-:W-:Y:S01]  /*3bd0*/  UTCHMMA.2CTA gdesc[UR66], gdesc[UR68], tmem[UR9], tmem[UR36], idesc[UR37], UP3 ;  /* 0x00ff2444420075ea */ /* 0x000fe20009a00009 */
[----:B------:R-:W-:Y:S01]  /*3be0*/  UPLOP3.LUT UP3, UPT, UPT, UPT, UPT, 0x80, 0x8 ;  /* 0x000000000008789c */ /* 0x000fe20003f6f070 */
[----:B------:R-:W-:Y:S01]  /*3bf0*/  UMOV UR63, 0x40004040 ;  /* 0x40004040003f7882 */ /* 0x000fe20000000000 */
[----:B------:R-:W-:Y:S01]  /*3c00*/  UMOV UR61, 0x40004040 ;  /* 0x40004040003d7882 */ /* 0x000fe20000000000 */
[----:B------:R-:W-:Y:S01]  /*3c10*/  UTCHMMA.2CTA gdesc[UR62], gdesc[UR64], tmem[UR9], tmem[UR34], idesc[UR35], UPT ;  /* 0x00ff22403e0075ea */ /* 0x000fe2000ba00009 */
[----:B------:R-:W-:Y:S01]  /*3c20*/  UMOV UR59, 0x40004040 ;  /* 0x40004040003b7882 */ /* 0x000fe20000000000 */
[----:B------:R-:W-:Y:S01]  /*3c30*/  UMOV UR57, 0x40004040 ;  /* 0x4000404000397882 */ /* 0x000fe20000000000 */
[----:B------:R1:W-:Y:S01]  /*3c40*/  UTCHMMA.2CTA gdesc[UR58], gdesc[UR60], tmem[UR9], tmem[UR32], idesc[UR33], UPT ;  /* 0x00ff203c3a0075ea */ /* 0x0003e2000ba00009 */
        /* <DEDUP_REMOVED lines=11> */
[----:B------:R-:W-:Y:S01]  /*3d00*/  UMOV UR39, 0x40004040 ;  /* 0x4000404000277882 */ /* 0x000fe20000000000 */
[----:B------:R2:W-:Y:S01]  /*3d10*/  UTCHMMA.2CTA gdesc[UR42], gdesc[UR44], tmem[UR9], tmem[UR24], idesc[UR25], UPT ;  /* 0x00ff182c2a0075ea */ /* 0x0005e2000ba00009 */
[----:B------:R2:W-:Y:S01]  /*3d20*/  UTCHMMA.2CTA gdesc[UR38], gdesc[UR40], tmem[UR9], tmem[UR22], idesc[UR23], UPT ;  /* 0x00ff1628260075ea */ /* 0x0005e2000ba00009 */
[----:B------:R2:W-:Y:S01]  /*3d30*/  UTCBAR.2CTA.MULTICAST [UR14], URZ, UR11 ;  /* 0x000000ff0e0073e9 */ /* 0x0005e2000820080b */
[----:B-1----:R-:W-:Y:S01]  /*3d40*/  UMOV UR58, UR18 ;  /* 0x00000012003a7c82 */ /* 0x002fe20008000000 */
[----:B------:R-:W-:Y:S05]  /*3d50*/  BRA.U UP0, `(.L_x_73) ;  /* 0xfffffffd00007547 */ /* 0x000fea000b83ffff */
.L_x_70:
[----:B------:R-:W-:Y:S01]  /*3d60*/  UIADD3 UR8, UPT, UPT, UR8, 0xb0, URZ ;  /* 0x000000b008087890 */ /* 0x000fe2000fffe0ff */
[----:B------:R-:W-:-:S08]  /*3d70*/  UMOV UR17, UR16 ;  /* 0x0000001000117c82 */ /* 0x000fd00008000000 */
[----:B------:R4:W-:Y:S01]  /*3d80*/  UTCBAR.2CTA.MULTICAST [UR8], URZ, UR10 ;  /* 0x000000ff080073e9 */ /* 0x0009e2000820080a */
[----:B------:R-:W-:Y:S02]  /*3d90*/  NOP ;  /* 0x0000000000007918 */ /* 0x000fe40000000000 */
.L_x_68:
[----:B------:R-:W-:Y:S01]  /*3da0*/  UIADD3 UR19, UPT, UPT, UR19, 0x1, URZ ;  /* 0x0000000113137890 */ /* 0x000fe2000fffe0ff */
[----:B------:R-:W-:-:S03]  /*3db0*/  ISETP.NE.AND P0, PT, R8, 0x2, PT ;  /* 0x000000020800780c */ /* 0x000fc60003f05270 */
[----:B------:R-:W-:Y:S01]  /*3dc0*/  UISETP.NE.AND UP0, UPT, UR19, 0x4, UPT ;  /* 0x000000041300788c */ /* 0x000fe2000bf05270 */
[----:B-12---:R-:W-:Y:S02]  /*3dd0*/  SEL R0, RZ, 0x1, P0 ;  /* 0x00000001ff007807 */ /* 0x006fe40000000000 */
[----:B------:R-:W-:Y:S01]  /*3de0*/  SEL R8, R8, RZ, P0 ;  /* 0x000000ff08087207 */ /* 0x000fe20000000000 */
[----:B----4-:R-:W-:Y:S01]  /*3df0*/  USEL UR8, URZ, 0x1, UP0 ;  /* 0x00000001ff087887 */ /* 0x010fe20008000000 */
[----:B------:R-:W-:Y:S01]  /*3e00*/  LOP3.LUT R3, R3, R0, RZ, 0x3c, !PT ;  /* 0x0000000003037212 */ /* 0x000fe200078e3cff */
[----:B------:R-:W-:-:S04]  /*3e10*/  USEL UR19, UR19, URZ, UP0 ;  /* 0x000000ff13137287 */ /* 0x000fc80008000000 */
[----:B------:R-:W-:Y:S01]  /*3e20*/  LOP3.LUT R9, R9, UR8, RZ, 0x3c, !PT ;  /* 0x0000000809097c12 */ /* 0x000fe2000f8e3cff */
[----:B------:R-:W-:Y:S07]  /*3e30*/  @P1 BRA `(.L_x_74) ;  /* 0xfffffff800381947 */ /* 0x000fee000383ffff */
[----:B------:R-:W1:Y:S01]  /*3e40*/  S2UR UR6, SR_CgaCtaId ;  /* 0x00000000000679c3 */ /* 0x000e620000008800 */
[----:B------:R-:W-:Y:S01]  /*3e50*/  ELECT P0, URZ, PT ;  /* 0x0000000000ff782f */ /* 0x000fe20003800000 */
[----:B------:R-:W-:Y:S01]  /*3e60*/  HFMA2 R0, -RZ, RZ, 0, 5.9604644775390625e-08 ;  /* 0x00000001ff007431 */ /* 0x000fe200000001ff */
[----:B------:R-:W-:-:S05]  /*3e70*/  UMOV UR8, 0x40 ;  /* 0x0000004000087882 */ /* 0x000fca0000000000 */
[----:B------:R-:W-:Y:S01]  /*3e80*/  UVIRTCOUNT.DEALLOC.SMPOOL 0x80 ;  /* 0x000000800000784c */ /* 0x000fe20000000000 */
[----:B------:R-:W-:Y:S02]  /*3e90*/  UISETP.NE.AND UP0, UPT, UR5, URZ, UPT ;  /* 0x000000ff0500728c */ /* 0x000fe4000bf05270 */
[----:B-1----:R-:W-:-:S09]  /*3ea0*/  ULEA UR6, UR6, UR8, 0x18 ;  /* 0x0000000806067291 */ /* 0x002fd2000f8ec0ff */
[----:B------:R1:W-:Y:S01]  /*3eb0*/  @P0 STS.U8 [UR6+0x1c], R0 ;  /* 0x00001c00ff000988 */ /* 0x0003e20008000006 */
[----:B------:R-:W-:Y:S05]  /*3ec0*/  BRA.U UP0, `(.L_x_75) ;  /* 0x0000000100a07547 */ /* 0x000fea000b800000 */
[----:B------:R-:W-:Y:S01]  /*3ed0*/  UIADD3 UR5, UPT, UPT, UR7, 0xd0, URZ ;  /* 0x000000d007057890 */ /* 0x000fe2000fffe0ff */
[----:B------:R-:W-:-:S03]  /*3ee0*/  SHF.L.U32 R2, R9, 0x1f, RZ ;  /* 0x0000001f09027819 */ /* 0x000fc600000006ff */
[----:B------:R-:W-:-:S09]  /*3ef0*/  ULEA UR8, UR19, UR5, 0x3 ;  /* 0x0000000513087291 */ /* 0x000fd2000f8e18ff */
[----:B------:R-:W2:Y:S02]  /*3f00*/  SYNCS.PHASECHK.TRANS64.TRYWAIT P0, [UR8], R2 ;  /* 0x00000002ff0075a7 */ /* 0x000ea40008001108 */
[----:B--2---:R-:W-:Y:S05]  /*3f10*/  @!P0 BRA `(.L_x_76) ;  /* 0x0000006000708947 */ /* 0x004fea0003800000 */
.L_x_172:
        /* <DEDUP_REMOVED lines=9> */
.L_x_174:
        /* <DEDUP_REMOVED lines=9> */
.L_x_176:
[----:B------:R-:W-:-:S04]  /*4040*/  UIADD3 UR9, UPT, UPT, UR9, 0x1, URZ ;  /* 0x0000000109097890 */ /* 0x000fc8000fffe0ff */
[----:B------:R-:W-:-:S04]  /*4050*/  UISETP.NE.AND UP1, UPT, UR9, 0x4, UPT ;  /* 0x000000040900788c */ /* 0x000fc8000bf25270 */
[----:B------:R-:W-:Y:S02]  /*4060*/  USEL UR8, URZ, 0x1, UP1 ;  /* 0x00000001ff087887 */ /* 0x000fe40008800000 */
[----:B------:R-:W-:-:S04]  /*4070*/  USEL UR9, UR9, URZ, UP1 ;  /* 0x000000ff09097287 */ /* 0x000fc80008800000 */
[----:B------:R-:W-:Y:S01]  /*4080*/  ULEA UR9, UR9, UR5, 0x3 ;  /* 0x0000000509097291 */ /* 0x000fe2000f8e18ff */
[----:B------:R-:W-:-:S04]  /*4090*/  LOP3.LUT R2, R2, UR8, RZ, 0x3c, !PT ;  /* 0x0000000802027c12 */ /* 0x000fc8000f8e3cff */
[----:B------:R-:W-:Y:S01]  /*40a0*/  SHF.L.U32 R2, R2, 0x1f, RZ ;  /* 0x0000001f02027819 */ /* 0x000fe200000006ff */
[----:B-1----:R-:W-:-:S04]  /*40b0*/  IMAD.U32 R0, RZ, RZ, UR9 ;  /* 0x00000009ff007e24 */ /* 0x002fc8000f8e00ff */
[----:B------:R1:W2:Y:S03]  /*40c0*/  SYNCS.PHASECHK.TRANS64.TRYWAIT P0, [R0+URZ], R2 ;  /* 0x00000002000075a7 */ /* 0x0002a600080011ff */
[----:B--2---:R-:W-:Y:S05]  /*40d0*/  @!P0 NANOSLEEP.SYNCS 0x989680 ;  /* 0x009896800000895d */ /* 0x004fea0003900000 */
[----:B------:R-:W2:Y:S02]  /*40e0*/  @!P0 SYNCS.PHASECHK.TRANS64 P0, [R0+URZ], R2 ;  /* 0x00000002000085a7 */ /* 0x000ea400080010ff */
[----:B--2---:R-:W-:Y:S05]  /*40f0*/  @P0 BRA `(.L_x_79) ;  /* 0x0000000000200947 */ /* 0x004fea0003800000 */
.L_x_80:
[----:B--2---:R2:W4:Y:S02]  /*4100*/  SYNCS.PHASECHK.TRANS64.TRYWAIT P0, [R0+URZ], R2 ;  /* 0x00000002000075a7 */ /* 0x00452400080011ff */
[----:B----4-:R-:W-:Y:S05]  /*4110*/  @!P0 NANOSLEEP.SYNCS 0x989680 ;  /* 0x009896800000895d */ /* 0x010fea0003900000 */
[----:B------:R-:W4:Y:S02]  /*4120*/  @!P0 SYNCS.PHASECHK.TRANS64 P0, [R0+URZ], R2 ;  /* 0x00000002000085a7 */ /* 0x000f2400080010ff */
[----:B----4-:R-:W-:Y:S05]  /*4130*/  @!P0 BRA `(.L_x_80) ;  /* 0xfffffffc00f08947 */ /* 0x010fea000383ffff */
[----:B------:R-:W-:Y:S05]  /*4140*/  BRA `(.L_x_79) ;  /* 0x00000000000c7947 */ /* 0x000fea0003800000 */
.L_x_75:
[----:B------:R-:W-:-:S04]  /*4150*/  UIADD3 UR5, UPT, UPT, UR7, 0x110, URZ ;  /* 0x0000011007057890 */ /* 0x000fc8000fffe0ff */
[----:B------:R-:W-:-:S09]  /*4160*/  UPRMT UR5, UR4, 0x654, UR5 ;  /* 0x0000065404057896 */ /* 0x000fd20008000005 */
[----:B------:R-:W-:Y:S03]  /*4170*/  SYNCS.ARRIVE.TRANS64.RED.A1T0 RZ, [UR5], RZ ;  /* 0x000000ffffff79a7 */ /* 0x000fe60008100405 */
.L_x_79:
[----:B-12---:R-:W-:Y:S01]  /*4180*/  SHF.L.U32 R2, RZ, 0x1f, RZ ;  /* 0x0000001fff027819 */ /* 0x006fe200000006ff */
[----:B------:R-:W-:Y:S01]  /*4190*/  UIADD3 UR5, UPT, UPT, UR7, 0x110, URZ ;  /* 0x0000011007057890 */ /* 0x000fe2000fffe0ff */
[----:B------:R-:W-:Y:S02]  /*41a0*/  PLOP3.LUT P0, PT, PT, PT, UP0, 0x80, 0x8 ;  /* 0x000000000008781c */ /* 0x000fe40003f0f008 */
[----:B------:R-:W1:Y:S02]  /*41b0*/  SYNCS.PHASECHK.TRANS64.TRYWAIT P1, [UR7+0x110], R2 ;  /* 0x00011002ff0075a7 */ /* 0x000e640008021107 */
[----:B-1----:R-:W-:Y:S09]  /*41c0*/  @!P1 BRA `(.L_x_81) ;  /* 0x00000060000c9947 */ /* 0x002ff20003800000 */
.L_x_178:
[----:B------:R-:W-:Y:S01]  /*41d0*/  @!UP0 UPRMT UR5, UR4, 0x654, UR5 ;  /* 0x0000065404058896 */ /* 0x000fe20008000005 */
[----:B------:R-:W-:Y:S02]  /*41e0*/  UMOV UR8, 0xffff ;  /* 0x0000ffff00087882 */ /* 0x000fe40000000000 */
[----:B------:R-:W-:-:S06]  /*41f0*/  UMOV UR4, 0x1 ;  /* 0x0000000100047882 */ /* 0x000fcc0000000000 */
[----:B------:R-:W-:Y:S01]  /*4200*/  @!P0 SYNCS.ARRIVE.TRANS64.RED.A1T0 RZ, [UR5], RZ ;  /* 0x000000ffffff89a7 */ /* 0x000fe20008100405 */
[----:B------:R-:W-:Y:S01]  /*4210*/  NOP ;  /* 0x0000000000007918 */ /* 0x000fe20000000000 */
[----:B-1----:R-:W1:Y:S01]  /*4220*/  LDS R0, [UR6+0x14] ;  /* 0x00001406ff007984 */ /* 0x002e620008000800 */
[----:B------:R-:W-:-:S04]  /*4230*/  ULOP3.LUT UR5, UR21, 0xffff, URZ, 0xc0, !UPT ;  /* 0x0000ffff15057892 */ /* 0x000fc8000f8ec0ff */
[----:B------:R-:W-:-:S04]  /*4240*/  USHF.R.U32.HI UR5, URZ, 0x5, UR5 ;  /* 0x00000005ff057899 */ /* 0x000fc80008011605 */
[----:B------:R-:W-:Y:S02]  /*4250*/  USHF.L.U32 UR8, UR8, UR5, URZ ;  /* 0x0000000508087299 */ /* 0x000fe400080006ff */
[----:B------:R-:W-:-:S04]  /*4260*/  USHF.L.U32 UR4, UR4, UR5, URZ ;  /* 0x0000000504047299 */ /* 0x000fc800080006ff */
[----:B-1----:R-:W-:-:S04]  /*4270*/  LOP3.LUT R0, R0, UR8, RZ, 0xc0, !PT ;  /* 0x0000000800007c12 */ /* 0x002fc8000f8ec0ff */
[----:B------:R-:W-:-:S13]  /*4280*/  ISETP.NE.AND P0, PT, R0, UR8, PT ;  /* 0x0000000800007c0c */ /* 0x000fda000bf05270 */
[----:B------:R-:W-:Y:S05]  /*4290*/  @P0 BRA `(.L_x_82) ;  /* 0x0000000000580947 */ /* 0x000fea0003800000 */
[----:B------:R-:W1:Y:S02]  /*42a0*/  LDS R0, [UR6+0x18] ;  /* 0x00001806ff007984 */ /* 0x000e640008000800 */
[----:B-1----:R-:W-:-:S04]  /*42b0*/  LOP3.LUT R0, R0, UR4, RZ, 0xc0, !PT ;  /* 0x0000000400007c12 */ /* 0x002fc8000f8ec0ff */
[----:B------:R-:W-:-:S13]  /*42c0*/  ISETP.NE.AND P0, PT, R0, UR4, PT ;  /* 0x0000000400007c0c */ /* 0x000fda000bf05270 */
[----:B------:R-:W-:Y:S05]  /*42d0*/  @P0 BRA `(.L_x_83) ;  /* 0x00000000003c0947 */ /* 0x000fea0003800000 */
[----:B------:R-:W1:Y:S01]  /*42e0*/  S2R R2, SR_LANEID ;  /* 0x0000000000027919 */ /* 0x000e620000000000 */
[----:B------:R-:W-:Y:S01]  /*42f0*/  ULOP3.LUT UR8, URZ, UR8, URZ, 0x33, !UPT ;  /* 0x00000008ff087292 */ /* 0x000fe2000f8e33ff */
[----:B------:R-:W-:Y:S02]  /*4300*/  VOTEU.ANY UR7, UPT, PT ;  /* 0x0000000000077886 */ /* 0x000fe400038e0100 */
[----:B------:R-:W-:-:S03]  /*4310*/  UFLO.U32 UR7, UR7 ;  /* 0x00000007000772bd */ /* 0x000fc600080e0000 */
[----:B------:R-:W-:-:S04]  /*4320*/  IMAD.U32 R0, RZ, RZ, UR8 ;  /* 0x00000008ff007e24 */ /* 0x000fc8000f8e00ff */
[----:B------:R2:W4:Y:S02]  /*4330*/  REDUX UR5, R0 ;  /* 0x00000000000573c4 */ /* 0x0005240000000000 */
[----:B------:R1:W-:Y:S02]  /*4340*/  UTCATOMSWS.AND URZ, UR8 ;  /* 0x0000000800ff79e3 */ /* 0x0003e40008000000 */
[----:B-1----:R-:W-:Y:S02]  /*4350*/  ISETP.EQ.U32.AND P0, PT, R2, UR7, PT ;  /* 0x0000000702007c0c */ /* 0x002fe4000bf02070 */
[----:B--2---:R-:W-:Y:S02]  /*4360*/  LOP3.LUT R0, RZ, UR4, RZ, 0x33, !PT ;  /* 0x00000004ff007c12 */ /* 0x004fe4000f8e33ff */
[----:B----4-:R-:W-:Y:S02]  /*4370*/  MOV R2, UR5 ;  /* 0x0000000500027c02 */ /* 0x010fe40008000f00 */
[----:B------:R-:W1:Y:S07]  /*4380*/  REDUX UR4, R0 ;  /* 0x00000000000473c4 */ /* 0x000e6e0000000000 */
[----:B------:R2:W-:Y:S01]  /*4390*/  @P0 ATOMS.AND RZ, [UR6+0x14], R2 ;  /* 0x00001402ffff098c */ /* 0x0005e2000a800006 */
[----:B-1----:R-:W-:-:S05]  /*43a0*/  IMAD.U32 R0, RZ, RZ, UR4 ;  /* 0x00000004ff007e24 */ /* 0x002fca000f8e00ff */
[----:B------:R2:W-:Y:S01]  /*43b0*/  @P0 ATOMS.AND RZ, [UR6+0x18], R0 ;  /* 0x00001800ffff098c */ /* 0x0005e2000a800006 */
[----:B------:R-:W-:Y:S05]  /*43c0*/  BRA `(.L_x_84) ;  /* 0x0000000000147947 */ /* 0x000fea0003800000 */
.L_x_83:
[----:B------:R-:W-:Y:S02]  /*43d0*/  MOV R2, 0x43f0 ;  /* 0x000043f000027802 */ /* 0x000fe40000000f00 */
[----:B---3-5:R-:W-:Y:S05]  /*43e0*/  CALL.REL.NOINC `($__internal_0_$__cuda_sm10x_tcgen05_guardrail_trap_col_being_dealloced_not_returned_by_alloc) ;  /* 0x0000006000ec7944 */ /* 0x028fea0003c00000 */
[----:B------:R-:W-:Y:S05]  /*43f0*/  BRA `(.L_x_84) ;  /* 0x0000000000087947 */ /* 0x000fea0003800000 */
.L_x_82:
[----:B------:R-:W-:Y:S02]  /*4400*/  MOV R2, 0x4420 ;  /* 0x0000442000027802 */ /* 0x000fe40000000f00 */
[----:B---3-5:R-:W-:Y:S05]  /*4410*/  CALL.REL.NOINC `($__internal_2_$__cuda_sm10x_tcgen05_guardrail_trap_unallocated_columns_being_dealloced) ;  /* 0x0000006000f87944 */ /* 0x028fea0003c00000 */
.L_x_84:
[----:B------:R-:W-:Y:S01]  /*4420*/  NOP ;  /* 0x0000000000007918 */ /* 0x000fe20000000000 */
[----:B------:R-:W-:Y:S05]  /*4430*/  EXIT ;  /* 0x000000000000794d */ /* 0x000fea0003800000 */
.L_x_55:
[----:B------:R-:W-:-:S09]  /*4440*/  UISETP.NE.OR UP5, UPT, UR10, 0x3, !UP5 ;  /* 0x000000030a00788c */ /* 0x000fd2000efa5670 */
[----:B------:R-:W-:Y:S05]  /*4450*/  BRA.U UP5, `(.L_x_85) ;  /* 0x0000001105747547 */ /* 0x000fea000b800000 */
[----:B------:R-:W1:Y:S01]  /*4460*/  LDC R0, c[0x0][0xb30] ;  /* 0x0002cc00ff007b82 */ /* 0x000e620000000800 */
[----:B------:R-:W2:Y:S01]  /*4470*/  LDCU.64 UR8, c[0x0][0x888] ;  /* 0x00011100ff0877ac */ /* 0x000ea20008000a00 */
[----:B------:R-:W-:Y:S02]  /*4480*/  HFMA2 R27, -RZ, RZ, 0, 0 ;  /* 0x00000000ff1b7431 */ /* 0x000fe400000001ff */
[----:B------:R-:W-:Y:S01]  /*4490*/  IMAD.MOV.U32 R29, RZ, RZ, 0x1 ;  /* 0x00000001ff1d7424 */ /* 0x000fe200078e00ff */
[----:B------:R-:W-:Y:S01]  /*44a0*/  MOV R25, 0x2000 ;  /* 0x0000200000197802 */ /* 0x000fe20000000f00 */
[----:B------:R-:W3:Y:S01]  /*44b0*/  LDCU.64 UR4, c[0x0][0x890] ;  /* 0x00011200ff0477ac */ /* 0x000ee20008000a00 */
[----:B------:R-:W-:Y:S01]  /*44c0*/  IMAD.MOV.U32 R28, RZ, RZ, RZ ;  /* 0x000000ffff1c7224 */ /* 0x000fe200078e00ff */
[----:B------:R-:W4:Y:S01]  /*44d0*/  LDC R24, c[0x0][0x370] ;  /* 0x0000dc00ff187b82 */ /* 0x000f220000000800 */
[----:B------:R-:W-:Y:S01]  /*44e0*/  UMOV UR7, 0x400 ;  /* 0x0000040000077882 */ /* 0x000fe20000000000 */
[----:B------:R-:W-:-:S02]  /*44f0*/  UPLOP3.LUT UP1, UPT, UPT, UPT, UPT, 0x40, 0x4 ;  /* 0x000000000004789c */ /* 0x000fc40003f2e870 */
[----:B------:R-:W-:-:S04]  /*4500*/  ULEA UR7, UR37, UR7, 0x18 ;  /* 0x0000000725077291 */ /* 0x000fc8000f8ec0ff */
[----:B------:R-:W4:Y:S01]  /*4510*/  LDC R3, c[0x0][0xb0c] ;  /* 0x0002c300ff037b82 */ /* 0x000f220000000800 */
[----:B------:R-:W-:Y:S02]  /*4520*/  UIADD3 UR13, UPT, UPT, UR7, 0x58, URZ ;  /* 0x00000058070d7890 */ /* 0x000fe4000fffe0ff */
[----:B--2---:R-:W-:Y:S02]  /*4530*/  UISETP.NE.U32.AND UP3, UPT, UR8, URZ, UPT ;  /* 0x000000ff0800728c */ /* 0x004fe4000bf65070 */
[----:B------:R-:W-:Y:S02]  /*4540*/  UIADD3 UR41, UPT, UPT, UR7, 0x40, URZ ;  /* 0x0000004007297890 */ /* 0x000fe4000fffe0ff */
[----:B---3--:R-:W-:Y:S01]  /*4550*/  UISETP.NE.U32.AND UP4, UPT, UR4, URZ, UPT ;  /* 0x000000ff0400728c */ /* 0x008fe2000bf85070 */
[----:B------:R-:W2:Y:S01]  /*4560*/  LDC R18, c[0x0][0xb20] ;  /* 0x0002c800ff127b82 */ /* 0x000ea20000000800 */
[----:B-1----:R-:W-:Y:S01]  /*4570*/  ISETP.NE.AND P1, PT, R0, 0x1, PT ;  /* 0x000000010000780c */ /* 0x002fe20003f25270 */
[----:B------:R-:W-:-:S02]  /*4580*/  UISETP.NE.AND.EX UP3, UPT, UR9, URZ, UPT, UP3 ;  /* 0x000000ff0900728c */ /* 0x000fc4000bf65330 */
[----:B------:R-:W-:Y:S02]  /*4590*/  UIADD3 UR33, UPT, UPT, UR7, 0x48, URZ ;  /* 0x0000004807217890 */ /* 0x000fe4000fffe0ff */
[----:B------:R-:W-:Y:S02]  /*45a0*/  UIADD3 UR25, UPT, UPT, UR7, 0x50, URZ ;  /* 0x0000005007197890 */ /* 0x000fe4000fffe0ff */
[----:B------:R-:W1:Y:S01]  /*45b0*/  LDC.64 R30, c[0x0][0x348] ;  /* 0x0000d200ff1e7b82 */ /* 0x000e620000000a00 */
[----:B------:R-:W-:Y:S02]  /*45c0*/  UPRMT UR13, UR37, 0x654, UR13 ;  /* 0x00000654250d7896 */ /* 0x000fe4000800000d */
[----:B------:R-:W-:-:S05]  /*45d0*/  UISETP.NE.AND.EX UP4, UPT, UR5, URZ, UPT, UP4 ;  /* 0x000000ff0500728c */ /* 0x000fca000bf85340 */
[----:B------:R-:W3:Y:S08]  /*45e0*/  LDC.64 R16, c[0x0][0xb10] ;  /* 0x0002c400ff107b82 */ /* 0x000ef00000000a00 */
[----:B------:R-:W1:Y:S08]  /*45f0*/  LDC.64 R6, c[0x0][0xb18] ;  /* 0x0002c600ff067b82 */ /* 0x000e700000000a00 */
[----:B------:R-:W1:Y:S08]  /*4600*/  LDC.64 R4, c[0x0][0xb28] ;  /* 0x0002ca00ff047b82 */ /* 0x000e700000000a00 */
[----:B--2-4-:R-:W1:Y:S02]  /*4610*/  LDC R19, c[0x0][0x374] ;  /* 0x0000dd00ff137b82 */ /* 0x014e640000000800 */
.L_x_96:
[C---:B------:R-:W-:Y:S02]  /*4620*/  LEA R0, R28.reuse, UR7, 0x3 ;  /* 0x000000071c007c11 */ /* 0x040fe4000f8e18ff */
[----:B------:R-:W-:Y:S02]  /*4630*/  SHF.L.U32 R2, R27, 0x1f, RZ ;  /* 0x0000001f1b027819 */ /* 0x000fe400000006ff */
[----:B------:R-:W-:Y:S02]  /*4640*/  LEA R20, R28, UR7, 0x4 ;  /* 0x000000071c147c11 */ /* 0x000fe4000f8e20ff */
[----:B--2---:R-:W2:Y:S02]  /*4650*/  SYNCS.PHASECHK.TRANS64.TRYWAIT P0, [R0+URZ+0x90], R2 ;  /* 0x00009002000075a7 */ /* 0x004ea400080011ff */
[----:B--2---:R-:W-:Y:S05]  /*4660*/  @!P0 BRA `(.L_x_86) ;  /* 0x0000005800fc8947 */ /* 0x004fea0003800000 */
.L_x_179:
[----:B------:R-:W-:Y:S01]  /*4670*/  ISETP.GE.AND P0, PT, R40, 0x1, PT ;  /* 0x000000012800780c */ /* 0x000fe20003f06270 */
[----:B------:R-:W4:Y:S01]  /*4680*/  LDS.128 R20, [R20+0x120] ;  /* 0x0001200014147984 */ /* 0x000f220000000c00 */
[----:B--2---:R-:W-:Y:S01]  /*4690*/  VIADD R0, R0, 0xa0 ;  /* 0x000000a000007836 */ /* 0x004fe20000000000 */
[----:B------:R-:W-:Y:S01]  /*46a0*/  @!PT LDS RZ, [RZ] ;  /* 0x00000000fffff984 */ /* 0x000fe20000000800 */
[----:B------:R-:W-:Y:S01]  /*46b0*/  @!PT LDS RZ, [RZ] ;  /* 0x00000000fffff984 */ /* 0x000fe20000000800 */
[----:B------:R-:W-:Y:S01]  /*46c0*/  @!PT LDS RZ, [RZ] ;  /* 0x00000000fffff984 */ /* 0x000fe20000000800 */
[----:B------:R-:W-:Y:S01]  /*46d0*/  @!PT LDS RZ, [RZ] ;  /* 0x00000000fffff984 */ /* 0x000fe20000000800 */
[----:B------:R2:W-:Y:S06]  /*46e0*/  MEMBAR.ALL.CTA ;  /* 0x0000000000007992 */ /* 0x0005ec0000008000 */
[----:B--2---:R-:W2:Y:S01]  /*46f0*/  FENCE.VIEW.ASYNC.S ;  /* 0x00000000000073c6 */ /* 0x004ea20000000000 */
[----:B------:R-:W-:Y:S04]  /*4700*/  PRMT R0, RZ, 0x654, R0 ;  /* 0x00000654ff007816 */ /* 0x000fe80000000000 */
[----:B--2---:R2:W-:Y:S01]  /*4710*/  SYNCS.ARRIVE.TRANS64.RED.A1T0 RZ, [R0+URZ], RZ ;  /* 0x000000ff00ff79a7 */ /* 0x0045e200081004ff */
[----:B----4-:R-:W-:Y:S11]  /*4720*/  LOP3.LUT P3, RZ, R22, 0x1, RZ, 0xc0, !PT ;  /* 0x0000000116ff7812 */ /* 0x010ff6000786c0ff */
[----:B------:R-:W-:Y:S02]  /*4730*/  @!UPT UIADD3 URZ, UPT, UPT, URZ, URZ, URZ ;  /* 0x000000fffffff290 */ /* 0x000fe4000fffe0ff */
[----:B------:R-:W-:Y:S02]  /*4740*/  @P3 MOV R11, R20 ;  /* 0x00000014000b3202 */ /* 0x000fe40000000f00 */
[----:B------:R-:W-:Y:S01]  /*4750*/  @P3 LOP3.LUT R10, R21, 0xffff, RZ, 0xc0, !PT ;  /* 0x0000ffff150a3812 */ /* 0x000fe200078ec0ff */
[----:B--2---:R-:W-:Y:S06]  /*4760*/  @!P0 BRA `(.L_x_87) ;  /* 0x0000000000a48947 */ /* 0x004fec0003800000 */
[-C--:B-1----:R-:W-:Y:S01]  /*4770*/  IMAD.HI.U32 R0, R19, R7.reuse, RZ ;  /* 0x0000000713007227 */ /* 0x082fe200078e00ff */
[----:B------:R-:W-:Y:S02]  /*4780*/  ISETP.NE.AND P0, PT, R6, 0x1, PT ;  /* 0x000000010600780c */ /* 0x000fe40003f05270 */
[----:B------:R-:W-:Y:S01]  /*4790*/  ISETP.NE.AND P2, PT, R40, 0x1, PT ;  /* 0x000000012800780c */ /* 0x000fe20003f45270 */
[----:B---3--:R-:W-:Y:S01]  /*47a0*/  IMAD.HI.U32 R9, R24, R16, RZ ;  /* 0x0000001018097227 */ /* 0x008fe200078e00ff */
[----:B------:R-:W-:Y:S02]  /*47b0*/  SHF.R.U32.HI R0, RZ, R18, R0 ;  /* 0x00000012ff007219 */ /* 0x000fe40000011600 */
[----:B------:R-:W-:Y:S01]  /*47c0*/  ISETP.NE.AND P4, PT, R3, 0x1, PT ;  /* 0x000000010300780c */ /* 0x000fe20003f85270 */
[----:B------:R-:W-:Y:S01]  /*47d0*/  IMAD.HI.U32 R13, R10, R7, RZ ;  /* 0x000000070a0d7227 */ /* 0x000fe200078e00ff */
[----:B------:R-:W-:Y:S02]  /*47e0*/  SHF.R.U32.HI R9, RZ, R17, R9 ;  /* 0x00000011ff097219 */ /* 0x000fe40000011609 */
[----:B------:R-:W-:Y:S01]  /*47f0*/  SEL R0, R19, R0, !P0 ;  /* 0x0000000013007207 */ /* 0x000fe20004000000 */
[----:B------:R-:W-:Y:S01]  /*4800*/  IMAD.HI.U32 R12, R11, R16, RZ ;  /* 0x000000100b0c7227 */ /* 0x000fe200078e00ff */
[----:B------:R-:W-:Y:S03]  /*4810*/  SEL R9, R24, R9, !P4 ;  /* 0x0000000918097207 */ /* 0x000fe60006000000 */
[-C--:B------:R-:W-:Y:S01]  /*4820*/  IMAD.HI.U32 R8, R0, R4.reuse, RZ ;  /* 0x0000000400087227 */ /* 0x080fe200078e00ff */
[----:B------:R-:W-:Y:S03]  /*4830*/  SHF.R.U32.HI R12, RZ, R17, R12 ;  /* 0x00000011ff0c7219 */ /* 0x000fe6000001160c */
[----:B------:R-:W-:Y:S01]  /*4840*/  IMAD.HI.U32 R2, R9, R4, RZ ;  /* 0x0000000409027227 */ /* 0x000fe200078e00ff */
[-C--:B------:R-:W-:Y:S02]  /*4850*/  @P2 SHF.R.U32.HI R0, RZ, R5.reuse, R8 ;  /* 0x00000005ff002219 */ /* 0x080fe40000011608 */
[----:B------:R-:W-:Y:S02]  /*4860*/  SHF.R.U32.HI R8, RZ, R18, R13 ;  /* 0x00000012ff087219 */ /* 0x000fe4000001160d */
[----:B------:R-:W-:Y:S01]  /*4870*/  @P2 SHF.R.U32.HI R9, RZ, R5, R2 ;  /* 0x00000005ff092219 */ /* 0x000fe20000011602 */
[----:B------:R-:W-:Y:S01]  /*4880*/  IMAD R0, R40, R0, RZ ;  /* 0x0000000028007224 */ /* 0x000fe200078e02ff */
[----:B------:R-:W-:Y:S02]  /*4890*/  SEL R8, R10, R8, !P0 ;  /* 0x000000080a087207 */ /* 0x000fe40004000000 */
[----:B------:R-:W-:Y:S01]  /*48a0*/  SEL R2, R11, R12, !P4 ;  /* 0x0000000c0b027207 */ /* 0x000fe20006000000 */
[----:B------:R-:W-:Y:S01]  /*48b0*/  IMAD R12, R40, R9, RZ ;  /* 0x00000009280c7224 */ /* 0x000fe200078e02ff */
[C---:B------:R-:W-:Y:S01]  /*48c0*/  ISETP.GE.AND P0, PT, R8.reuse, R0, PT ;  /* 0x000000000800720c */ /* 0x040fe20003f06270 */
[----:B------:R-:W-:Y:S03]  /*48d0*/  IMAD.HI.U32 R0, R8, R4, RZ ;  /* 0x0000000408007227 */ /* 0x000fe600078e00ff */
[----:B------:R-:W-:Y:S02]  /*48e0*/  ISETP.GE.OR P0, PT, R2, R12, P0 ;  /* 0x0000000c0200720c */ /* 0x000fe40000706670 */
[-C--:B------:R-:W-:Y:S04]  /*48f0*/  SHF.R.U32.HI R0, RZ, R5.reuse, R0 ;  /* 0x00000005ff007219 */ /* 0x080fe80000011600 */
[----:B------:R-:W-:Y:S05]  /*4900*/  SEL R13, R8, R0, !P2 ;  /* 0x00000000080d7207 */ /* 0x000fea0005000000 */
[----:B------:R-:W-:Y:S02]  /*4910*/  IMAD.MOV R12, RZ, RZ, -R13 ;  /* 0x000000ffff0c7224 */ /* 0x000fe400078e0a0d */
[----:B------:R-:W-:Y:S04]  /*4920*/  @!P0 IMAD.HI.U32 R0, R2, R4, RZ ;  /* 0x0000000402008227 */ /* 0x000fe800078e00ff */
[----:B------:R-:W-:Y:S01]  /*4930*/  IMAD R12, R40, R12, R8 ;  /* 0x0000000c280c7224 */ /* 0x000fe200078e0208 */
[----:B------:R-:W-:Y:S04]  /*4940*/  @!P0 SHF.R.U32.HI R0, RZ, R5, R0 ;  /* 0x00000005ff008219 */ /* 0x000fe80000011600 */
[----:B------:R-:W-:Y:S04]  /*4950*/  @!P0 SEL R0, R2, R0, !P2 ;  /* 0x0000000002008207 */ /* 0x000fe80005000000 */
[----:B------:R-:W-:Y:S01]  /*4960*/  @!P0 IADD3 R13, PT, PT, R13, -R0, RZ ;  /* 0x800000000d0d8210 */ /* 0x000fe20007ffe0ff */
[----:B------:R-:W-:Y:S01]  /*4970*/  @!P0 IMAD R0, R9, R12, R0 ;  /* 0x0000000c09008224 */ /* 0x000fe200078e0200 */
[----:B------:R-:W-:Y:S01]  /*4980*/  IADD3 R9, PT, PT, -R8, RZ, RZ ;  /* 0x000000ff08097210 */ /* 0x000fe20007ffe1ff */
[--C-:B------:R-:W-:Y:S02]  /*4990*/  IMAD.MOV R12, RZ, RZ, -R2.reuse ;  /* 0x000000ffff0c7224 */ /* 0x100fe400078e0a02 */
[----:B------:R-:W-:Y:S02]  /*49a0*/  @!P0 IMAD R8, R13, R40, R2 ;  /* 0x000000280d088224 */ /* 0x000fe400078e0202 */
[----:B------:R-:W-:Y:S02]  /*49b0*/  @!P0 IMAD.MOV.U32 R2, RZ, RZ, R0 ;  /* 0x000000ffff028224 */ /* 0x000fe400078e0000 */
[----:B------:R-:W-:Y:S02]  /*49c0*/  IMAD R11, R3, R12, R11 ;  /* 0x0000000c030b7224 */ /* 0x000fe400078e020b */
[----:B------:R-:W-:Y:S02]  /*49d0*/  IMAD R10, R6, R9, R10 ;  /* 0x00000009060a7224 */ /* 0x000fe400078e020a */
[----:B------:R-:W-:Y:S02]  /*49e0*/  IMAD R11, R2, R3, R11 ;  /* 0x00000003020b7224 */ /* 0x000fe400078e020b */
[----:B------:R-:W-:Y:S02]  /*49f0*/  IMAD R10, R8, R6, R10 ;  /* 0x00000006080a7224 */ /* 0x000fe400078e020a */
.L_x_87:
[----:B------:R-:W-:Y:S05]  /*4a00*/  BRA.U UP1, `(.L_x_88) ;  /* 0x0000000101107547 */ /* 0x000fea000b800000 */
[----:B------:R-:W-:Y:S04]  /*4a10*/  MOV R2, UR6 ;  /* 0x0000000600027c02 */ /* 0x000fe80008000f00 */
[----:B------:R-:W-:Y:S04]  /*4a20*/  SHF.L.U32 R2, R2, 0x1f, RZ ;  /* 0x0000001f02027819 */ /* 0x000fe800000006ff */
[----:B------:R-:W2:Y:S02]  /*4a30*/  SYNCS.PHASECHK.TRANS64.TRYWAIT P0, [UR7+0x88], R2 ;  /* 0x00008802ff0075a7 */ /* 0x000ea40008001107 */
[----:B--2---:R-:W-:Y:S05]  /*4a40*/  @!P0 BRA `(.L_x_89) ;  /* 0x0000005800188947 */ /* 0x004fea0003800000 */
.L_x_88:
[----:B------:R-:W-:Y:S02]  /*4a50*/  R2UR UR42, R15 ;  /* 0x000000000f2a72ca */ /* 0x000fe400000e0000 */
[----:B------:R-:W-:Y:S02]  /*4a60*/  R2UR UR43, R14 ;  /* 0x000000000e2b72ca */ /* 0x000fe400000e0000 */
[----:B------:R-:W-:Y:S02]  /*4a70*/  ISETP.NE.U32.AND P2, PT, RZ, UR4, PT ;  /* 0x00000004ff007c0c */ /* 0x000fe4000bf45070 */
[----:B------:R-:W-:Y:S02]  /*4a80*/  SHF.L.U32 R14, R29, 0x1f, RZ ;  /* 0x0000001f1d0e7819 */ /* 0x000fe400000006ff */
[----:B------:R-:W-:Y:S05]  /*4a90*/  ISETP.NE.AND.EX P2, PT, RZ, UR5, PT, P2 ;  /* 0x00000005ff007c0c */ /* 0x000fea000bf45320 */
[----:B------:R-:W-:Y:S02]  /*4aa0*/  USHF.L.U32 UR42, UR42, 0x8, URZ ;  /* 0x000000082a2a7899 */ /* 0x000fe400080006ff */
[----:B------:R-:W-:Y:S01]  /*4ab0*/  USHF.L.U32 UR43, UR43, 0x6, URZ ;  /* 0x000000062b2b7899 */ /* 0x000fe200080006ff */
[----:B------:R-:W-:Y:S11]  /*4ac0*/  BRA.U !UP4, `(.L_x_90) ;  /* 0x000000010c347547 */ /* 0x000ff6000b800000 */
[----:B------:R-:W-:Y:S01]  /*4ad0*/  UPLOP3.LUT UP0, UPT, UPT, UPT, UP3, 0x80, 0x8 ;  /* 0x000000000008789c */ /* 0x000fe20003f0f030 */
[----:B--2---:R-:W-:Y:S02]  /*4ae0*/  HFMA2 R0, -RZ, RZ, 0, 5.9604644775390625e-08 ;  /* 0x00000001ff007431 */ /* 0x004fe400000001ff */
[----:B------:R-:W-:Y:S03]  /*4af0*/  IMAD.MOV.U32 R92, RZ, RZ, 0x1 ;  /* 0x00000001ff5c7424 */ /* 0x000fe600078e00ff */
[----:B------:R-:W-:Y:S05]  /*4b00*/  PLOP3.LUT P0, PT, PT, PT, UP0, 0x80, 0x8 ;  /* 0x000000000008781c */ /* 0x000fea0003f0f008 */
[----:B------:R-:W2:Y:S01]  /*4b10*/  @UP0 LDCU.64 UR10, c[0x0][0x888] ;  /* 0x00011100ff0a07ac */ /* 0x000ea20008000a00 */
[----:B------:R-:W-:Y:S07]  /*4b20*/  @UP0 UIMAD UR8, UR36, UR4, URZ ;  /* 0x00000004240802a4 */ /* 0x000fee000f8e02ff */
[----:B------:R-:W-:Y:S01]  /*4b30*/  @!P0 PRMT R92, R0, 0x7610, R92 ;  /* 0x00007610005c8816 */ /* 0x000fe2000000005c */
[----:B--2---:R-:W-:Y:S03]  /*4b40*/  @UP0 UIMAD.WIDE UR10, UR8, 0x4, UR10 ;  /* 0x00000004080a08a5 */ /* 0x004fe6000f8e020a */
[----:B------:R-:W2:Y:S03]  /*4b50*/  @!UP0 LDCU UR8, c[0x0][0x880] ;  /* 0x00011000ff0887ac */ /* 0x000ea60008000800 */
[----:B------:R-:W-:Y:S01]  /*4b60*/  IMAD.U32 R8, RZ, RZ, UR10 ;  /* 0x0000000aff087e24 */ /* 0x000fe2000f8e00ff */
[----:B------:R-:W-:Y:S05]  /*4b70*/  MOV R9, UR11 ;  /* 0x0000000b00097c02 */ /* 0x000fea0008000f00 */
[----:B-----5:R4:W5:Y:S02]  /*4b80*/  @P0 LDG.E R49, desc[UR46][R8.64] ;  /* 0x0000002e08310981 */ /* 0x020964000c1e1900 */
[----:B--2-4-:R-:W-:Y:S07]  /*4b90*/  @!P0 IMAD.U32 R49, RZ, RZ, UR8 ;  /* 0x00000008ff318e24 */ /* 0x014fee000f8e00ff */
.L_x_90:
[----:B-----5:R-:W-:Y:S01]  /*4ba0*/  @!P2 FSETP.EQ.AND P0, PT, R49, RZ, PT ;  /* 0x000000ff3100a20b */ /* 0x020fe20003f02000 */
[----:B------:R-:W-:Y:S01]  /*4bb0*/  @!UPT UIADD3 URZ, UPT, UPT, URZ, URZ, URZ ;  /* 0x000000fffffff290 */ /* 0x000fe2000fffe0ff */
[----:B------:R-:W-:Y:S11]  /*4bc0*/  @!P2 BRA `(.L_x_91) ;  /* 0x000000000014a947 */ /* 0x000ff60003800000 */
[----:B------:R-:W-:Y:S02]  /*4bd0*/  LOP3.LUT P2, RZ, R92, 0xff, RZ, 0xc0, !PT ;  /* 0x000000ff5cff7812 */ /* 0x000fe4000784c0ff */
[----:B------:R-:W-:Y:S04]  /*4be0*/  PLOP3.LUT P0, PT, PT, PT, UP0, 0x80, 0x8 ;  /* 0x000000000008781c */ /* 0x000fe80003f0f008 */
[----:B------:R-:W-:Y:S07]  /*4bf0*/  PLOP3.LUT P0, PT, P0, PT, PT, 0x8, 0x80 ;  /* 0x000000000080781c */ /* 0x000fee000070e170 */
[----:B------:R-:W-:Y:S11]  /*4c00*/  @P2 FSETP.EQ.AND P0, PT, R49, RZ, PT ;  /* 0x000000ff3100220b */ /* 0x000ff60003f02000 */
[----:B------:R-:W-:Y:S02]  /*4c10*/  @!UPT UIADD3 URZ, UPT, UPT, URZ, URZ, URZ ;  /* 0x000000fffffff290 */ /* 0x000fe4000fffe0ff */
.L_x_91:
[----:B------:R-:W4:Y:S01]  /*4c20*/  SYNCS.PHASECHK.TRANS64.TRYWAIT P2, [UR7+0x60], R14 ;  /* 0x0000600eff0075a7 */ /* 0x000f220008041107 */
[----:B------:R-:W-:Y:S04]  /*4c30*/  ELECT P4, URZ, PT ;  /* 0x0000000000ff782f */ /* 0x000fe80003880000 */
[----:B------:R-:W-:Y:S11]  /*4c40*/  PLOP3.LUT P4, PT, P0, P4, PT, 0xf2, 0x2f ;  /* 0x00000000002f781c */ /* 0x000ff60000789e72 */
[----:B------:R-:W-:Y:S02]  /*4c50*/  @!UPT UIADD3 URZ, UPT, UPT, URZ, URZ, URZ ;  /* 0x000000fffffff290 */ /* 0x000fe4000fffe0ff */
[----:B-1----:R-:W-:Y:S05]  /*4c60*/  @!P4 IADD3 R8, P0, PT, R30, 0x580, RZ ;  /* 0x000005801e08c810 */ /* 0x002fea0007f1e0ff */
[----:B--2---:R-:W-:Y:S01]  /*4c70*/  @!P4 IMAD.X R2, RZ, RZ, R31, P0 ;  /* 0x000000ffff02c224 */ /* 0x004fe200000e061f */
[----:B----4-:R-:W-:Y:S07]  /*4c80*/  @!P2 BRA `(.L_x_92) ;  /* 0x0000005400a0a947 */ /* 0x010fee0003800000 */
.L_x_182:
[----:B------:R-:W-:Y:S01]  /*4c90*/  @!P4 R2UR UR9, R8 ;  /* 0x000000000809c2ca */ /* 0x000fe200000e0000 */
[----:B------:R-:W-:Y:S01]  /*4ca0*/  VOTEU.ALL UP1, P4 ;  /* 0x0000000000ff7886 */ /* 0x000fe20002020000 */
[----:B------:R-:W-:Y:S01]  /*4cb0*/  @!P4 R2UR UR8, R2 ;  /* 0x000000000208c2ca */ /* 0x000fe200000e0000 */
[----:B------:R-:W-:Y:S01]  /*4cc0*/  VOTEU.ALL UP2, P4 ;  /* 0x0000000000ff7886 */ /* 0x000fe20002040000 */
[----:B------:R-:W-:Y:S01]  /*4cd0*/  UMOV UR16, 0x0 ;  /* 0x0000000000107882 */ /* 0x000fe20000000000 */
[----:B------:R-:W-:Y:S01]  /*4ce0*/  UMOV UR17, 0x10000000 ;  /* 0x1000000000117882 */ /* 0x000fe20000000000 */
[----:B------:R-:W-:Y:S01]  /*4cf0*/  @!UP1 UIADD3 UR40, UPT, UPT, UR7, 0x200, URZ ;  /* 0x0000020007289890 */ /* 0x000fe2000fffe0ff */
[----:B-1----:R-:W-:Y:S01]  /*4d00*/  @!P4 IMAD.MOV.U32 R0, RZ, RZ, 0x2000 ;  /* 0x00002000ff00c424 */ /* 0x002fe200078e00ff */
[----:B------:R-:W-:Y:S01]  /*4d10*/  UMOV UR44, UR36 ;  /* 0x00000024002c7c82 */ /* 0x000fe20008000000 */
[----:B------:R-:W-:Y:S01]  /*4d20*/  @!UP1 UIADD3 UR10, UPT, UPT, UR42, 0x80, URZ ;  /* 0x000000802a0a9890 */ /* 0x000fe2000fffe0ff */
[----:B------:R-:W-:Y:S01]  /*4d30*/  UMOV UR11, UR43 ;  /* 0x0000002b000b7c82 */ /* 0x000fe20008000000 */
[----:B------:R-:W-:Y:S02]  /*4d40*/  UMOV UR12, UR36 ;  /* 0x00000024000c7c82 */ /* 0x000fe40008000000 */
[----:B------:R-:W-:Y:S01]  /*4d50*/  IMAD.U32 R8, RZ, RZ, UR9 ;  /* 0x00000009ff087e24 */ /* 0x000fe2000f8e00ff */
[----:B------:R-:W-:Y:S01]  /*4d60*/  UMOV UR9, UR41 ;  /* 0x0000002900097c82 */ /* 0x000fe20008000000 */
[----:B------:R-:W-:Y:S01]  /*4d70*/  IMAD.U32 R9, RZ, RZ, UR8 ;  /* 0x00000008ff097e24 */ /* 0x000fe2000f8e00ff */
[----:B------:R-:W-:Y:S02]  /*4d80*/  @!UP1 UIADD3 UR8, UPT, UPT, UR7, 0x1200, URZ ;  /* 0x0000120007089890 */ /* 0x000fe4000fffe0ff */
[----:B------:R-:W-:Y:S01]  /*4d90*/  @!P4 R2UR UR18, R8 ;  /* 0x000000000812c2ca */ /* 0x000fe200000e0000 */
[----:B------:R-:W-:Y:S01]  /*4da0*/  VOTEU.ALL UP1, P4 ;  /* 0x0000000000ff7886 */ /* 0x000fe20002020000 */
[----:B------:R-:W-:Y:S01]  /*4db0*/  @!P4 R2UR UR19, R9 ;  /* 0x000000000913c2ca */ /* 0x000fe200000e0000 */
[----:B------:R-:W-:Y:S01]  /*4dc0*/  UPRMT UR14, UR37, 0x654, UR41 ;  /* 0x00000654250e7896 */ /* 0x000fe20008000029 */
[----:B------:R-:W-:Y:S05]  /*4dd0*/  @!P4 IADD3 R8, P0, PT, R30, 0x580, RZ ;  /* 0x000005801e08c810 */ /* 0x000fea0007f1e0ff */
[----:B------:R-:W-:Y:S06]  /*4de0*/  @!P4 IMAD.X R2, RZ, RZ, R31, P0 ;  /* 0x000000ffff02c224 */ /* 0x000fec00000e061f */
[----:B------:R1:W-:Y:S01]  /*4df0*/  @!UP2 UTMALDG.3D [UR40], [UR18], desc[UR16] ;  /* 0x000010281200a5b4 */ /* 0x0003e20008011000 */
[----:B------:R1:W-:Y:S01]  /*4e00*/  @!UP1 UTMALDG.3D [UR8], [UR18], desc[UR16] ;  /* 0x00001008120095b4 */ /* 0x0003e20008011000 */
[----:B------:R1:W-:Y:S01]  /*4e10*/  @!P4 SYNCS.ARRIVE.TRANS64.RED.A0TR RZ, [UR7+0x40], R0 ;  /* 0x00004000ffffc9a7 */ /* 0x0003e20008300407 */
[----:B------:R-:W-:Y:S01]  /*4e20*/  SYNCS.ARRIVE.TRANS64.RED.A1T0 RZ, [UR14], RZ ;  /* 0x000000ffffff79a7 */ /* 0x000fe2000810040e */
[----:B------:R-:W2:Y:S02]  /*4e30*/  SYNCS.PHASECHK.TRANS64.TRYWAIT P2, [UR7+0x68], R14 ;  /* 0x0000680eff0075a7 */ /* 0x000ea40008041107 */
[----:B-12---:R-:W-:Y:S05]  /*4e40*/  @!P2 BRA `(.L_x_93) ;  /* 0x000000540048a947 */ /* 0x006fea0003800000 */
.L_x_184:
        /* <DEDUP_REMOVED lines=8> */
[----:B------:R-:W-:Y:S01]  /*4ed0*/  @!UP1 UIADD3 UR32, UPT, UPT, UR7, 0x2200, URZ ;  /* 0x0000220007209890 */ /* 0x000fe2000fffe0ff */
[----:B------:R-:W-:Y:S01]  /*4ee0*/  UMOV UR35, UR43 ;  /* 0x0000002b00237c82 */ /* 0x000fe20008000000 */
[----:B------:R-:W-:Y:S03]  /*4ef0*/  @!UP1 UIADD3 UR10, UPT, UPT, UR42, 0xa0, URZ ;  /* 0x000000a02a0a9890 */ /* 0x000fe6000fffe0ff */
[----:B------:R-:W-:Y:S01]  /*4f00*/  IMAD.U32 R8, RZ, RZ, UR9 ;  /* 0x00000009ff087e24 */ /* 0x000fe2000f8e00ff */
[----:B------:R-:W-:Y:S01]  /*4f10*/  UMOV UR9, UR33 ;  /* 0x0000002100097c82 */ /* 0x000fe20008000000 */
[----:B------:R-:W-:Y:S01]  /*4f20*/  IMAD.U32 R9, RZ, RZ, UR8 ;  /* 0x00000008ff097e24 */ /* 0x000fe2000f8e00ff */
[----:B------:R-:W-:Y:S02]  /*4f30*/  @!UP1 UIADD3 UR8, UPT, UPT, UR7, 0x3200, URZ ;  /* 0x0000320007089890 */ /* 0x000fe4000fffe0ff */
[----:B------:R-:W-:Y:S01]  /*4f40*/  @!P4 R2UR UR18, R8 ;  /* 0x000000000812c2ca */ /* 0x000fe200000e0000 */
[----:B------:R-:W-:Y:S01]  /*4f50*/  VOTEU.ALL UP1, P4 ;  /* 0x0000000000ff7886 */ /* 0x000fe20002020000 */
[----:B------:R-:W-:Y:S01]  /*4f60*/  @!P4 R2UR UR19, R9 ;  /* 0x000000000913c2ca */ /* 0x000fe200000e0000 */
[----:B------:R-:W-:Y:S01]  /*4f70*/  UMOV UR11, UR43 ;  /* 0x0000002b000b7c82 */ /* 0x000fe20008000000 */
[----:B------:R-:W-:Y:S01]  /*4f80*/  UMOV UR12, UR36 ;  /* 0x00000024000c7c82 */ /* 0x000fe20008000000 */
[----:B------:R-:W-:Y:S01]  /*4f90*/  UPRMT UR14, UR37, 0x654, UR33 ;  /* 0x00000654250e7896 */ /* 0x000fe20008000021 */
[----:B------:R-:W-:Y:S05]  /*4fa0*/  @!P4 IADD3 R8, P0, PT, R30, 0x580, RZ ;  /* 0x000005801e08c810 */ /* 0x000fea0007f1e0ff */
[----:B------:R-:W-:Y:S04]  /*4fb0*/  @!P4 IMAD.X R2, RZ, RZ, R31, P0 ;  /* 0x000000ffff02c224 */ /* 0x000fe800000e061f */
[----:B------:R1:W-:Y:S01]  /*4fc0*/  @!UP2 UTMALDG.3D [UR32], [UR18], desc[UR16] ;  /* 0x000010201200a5b4 */ /* 0x0003e20008011000 */
[----:B------:R1:W-:Y:S01]  /*4fd0*/  @!UP1 UTMALDG.3D [UR8], [UR18], desc[UR16] ;  /* 0x00001008120095b4 */ /* 0x0003e20008011000 */
[----:B------:R1:W-:Y:S01]  /*4fe0*/  @!P4 SYNCS.ARRIVE.TRANS64.RED.A0TR RZ, [UR7+0x48], R0 ;  /* 0x00004800ffffc9a7 */ /* 0x0003e20008300407 */
[----:B------:R-:W-:Y:S01]  /*4ff0*/  SYNCS.ARRIVE.TRANS64.RED.A1T0 RZ, [UR14], RZ ;  /* 0x000000ffffff79a7 */ /* 0x000fe2000810040e */
[----:B------:R-:W2:Y:S02]  /*5000*/  SYNCS.PHASECHK.TRANS64.TRYWAIT P2, [UR7+0x70], R14 ;  /* 0x0000700eff0075a7 */ /* 0x000ea40008041107 */
[----:B-12---:R-:W-:Y:S05]  /*5010*/  @!P2 BRA `(.L_x_94) ;  /* 0x0000005000eca947 */ /* 0x006fea0003800000 */
.L_x_186:
[----:B------:R-:W2:Y:S01]  /*5020*/  LDC.64 R12, c[0x0][0xb18] ;  /* 0x0002c600ff0c7b82 */ /* 0x000ea20000000a00 */
[----:B------:R-:W-:Y:S01]  /*5030*/  @!P4 R2UR UR8, R2 ;  /* 0x000000000208c2ca */ /* 0x000fe200000e0000 */
[----:B------:R-:W-:Y:S01]  /*5040*/  VOTEU.ALL UP1, P4 ;  /* 0x0000000000ff7886 */ /* 0x000fe20002020000 */
[----:B------:R-:W-:Y:S01]  /*5050*/  @!P4 R2UR UR9, R8 ;  /* 0x000000000809c2ca */ /* 0x000fe200000e0000 */
[----:B------:R-:W-:Y:S01]  /*5060*/  VOTEU.ALL UP2, P4 ;  /* 0x0000000000ff7886 */ /* 0x000fe20002040000 */
[----:B------:R-:W-:Y:S03]  /*5070*/  UMOV UR16, 0x0 ;  /* 0x0000000000107882 */ /* 0x000fe60000000000 */
[----:B------:R-:W4:Y:S01]  /*5080*/  @!P1 LDC R2, c[0x0][0xb0c] ;  /* 0x0002c300ff029b82 */ /* 0x000f220000000800 */
[----:B------:R-:W-:Y:S01]  /*5090*/  @!UP1 UIADD3 UR26, UPT, UPT, UR42, 0x40, URZ ;  /* 0x000000402a1a9890 */ /* 0x000fe2000fffe0ff */
[----:B-1----:R-:W-:Y:S01]  /*50a0*/  @!P4 IMAD.MOV.U32 R0, RZ, RZ, 0x2000 ;  /* 0x00002000ff00c424 */ /* 0x002fe200078e00ff */
[----:B------:R-:W-:Y:S01]  /*50b0*/  @!UP1 UIADD3 UR24, UPT, UPT, UR7, 0x4200, URZ ;  /* 0x0000420007189890 */ /* 0x000fe2000fffe0ff */
[----:B------:R-:W-:Y:S01]  /*50c0*/  @P3 SHF.R.U32.HI R26, RZ, 0x10, R21 ;  /* 0x00000010ff1a3819 */ /* 0x000fe20000011615 */
[----:B------:R-:W-:Y:S01]  /*50d0*/  UMOV UR17, 0x10000000 ;  /* 0x1000000000117882 */ /* 0x000fe20000000000 */
[----:B------:R-:W-:Y:S01]  /*50e0*/  UMOV UR27, UR43 ;  /* 0x0000002b001b7c82 */ /* 0x000fe20008000000 */
[----:B------:R-:W-:Y:S01]  /*50f0*/  UMOV UR28, UR36 ;  /* 0x00000024001c7c82 */ /* 0x000fe20008000000 */
[----:B------:R-:W-:Y:S01]  /*5100*/  IMAD.U32 R9, RZ, RZ, UR8 ;  /* 0x00000008ff097e24 */ /* 0x000fe2000f8e00ff */
[----:B------:R-:W-:Y:S01]  /*5110*/  @!UP1 UIADD3 UR10, UPT, UPT, UR42, 0xc0, URZ ;  /* 0x000000c02a0a9890 */ /* 0x000fe2000fffe0ff */
[----:B------:R-:W-:Y:S01]  /*5120*/  IMAD.U32 R8, RZ, RZ, UR9 ;  /* 0x00000009ff087e24 */ /* 0x000fe2000f8e00ff */
[----:B------:R-:W-:Y:S01]  /*5130*/  @!UP1 UIADD3 UR8, UPT, UPT, UR7, 0x5200, URZ ;  /* 0x0000520007089890 */ /* 0x000fe2000fffe0ff */
[----:B------:R-:W-:Y:S01]  /*5140*/  VIADD R28, R28, 0x1 ;  /* 0x000000011c1c7836 */ /* 0x000fe20000000000 */
[----:B------:R-:W-:Y:S01]  /*5150*/  @!P4 R2UR UR19, R9 ;  /* 0x000000000913c2ca */ /* 0x000fe200000e0000 */
[----:B------:R-:W-:Y:S01]  /*5160*/  VOTEU.ALL UP1, P4 ;  /* 0x0000000000ff7886 */ /* 0x000fe20002020000 */
[----:B------:R-:W-:Y:S01]  /*5170*/  @!P4 R2UR UR18, R8 ;  /* 0x000000000812c2ca */ /* 0x000fe200000e0000 */
[----:B------:R-:W-:Y:S01]  /*5180*/  UMOV UR9, UR25 ;  /* 0x0000001900097c82 */ /* 0x000fe20008000000 */
[----:B------:R-:W1:Y:S01]  /*5190*/  LDC.64 R8, c[0x0][0xb10] ;  /* 0x0002c400ff087b82 */ /* 0x000e620000000a00 */
[----:B------:R-:W-:Y:S01]  /*51a0*/  UMOV UR11, UR43 ;  /* 0x0000002b000b7c82 */ /* 0x000fe20008000000 */
[----:B------:R-:W-:Y:S01]  /*51b0*/  UMOV UR12, UR36 ;  /* 0x00000024000c7c82 */ /* 0x000fe20008000000 */
[----:B------:R-:W-:Y:S08]  /*51c0*/  UPRMT UR14, UR37, 0x654, UR25 ;  /* 0x00000654250e7896 */ /* 0x000ff00008000019 */
[----:B------:R1:W-:Y:S01]  /*51d0*/  @!UP2 UTMALDG.3D [UR24], [UR18], desc[UR16] ;  /* 0x000010181200a5b4 */ /* 0x0003e20008011000 */
[----:B------:R1:W-:Y:S01]  /*51e0*/  @!UP1 UTMALDG.3D [UR8], [UR18], desc[UR16] ;  /* 0x00001008120095b4 */ /* 0x0003e20008011000 */
[----:B------:R5:W-:Y:S01]  /*51f0*/  @!P4 SYNCS.ARRIVE.TRANS64.RED.A0TR RZ, [UR7+0x50], R0 ;  /* 0x00005000ffffc9a7 */ /* 0x000be20008300407 */
[C---:B-1----:R-:W-:Y:S01]  /*5200*/  @!P1 IMAD.HI.U32 R8, R11.reuse, R8, RZ ;  /* 0x000000080b089227 */ /* 0x042fe200078e00ff */
[----:B--2---:R-:W-:Y:S02]  /*5210*/  @!P1 ISETP.NE.AND P0, PT, R12, 0x1, PT ;  /* 0x000000010c00980c */ /* 0x004fe40003f05270 */
[----:B----4-:R-:W-:Y:S01]  /*5220*/  @!P1 ISETP.NE.AND P2, PT, R2, 0x1, PT ;  /* 0x000000010200980c */ /* 0x010fe20003f45270 */
[C---:B------:R-:W-:Y:S01]  /*5230*/  @!P1 IMAD.HI.U32 R13, R10.reuse, R13, RZ ;  /* 0x0000000d0a0d9227 */ /* 0x040fe200078e00ff */
[----:B------:R-:W-:Y:S04]  /*5240*/  @!P1 SHF.R.U32.HI R8, RZ, R9, R8 ;  /* 0x00000009ff089219 */ /* 0x000fe80000011608 */
[----:B------:R-:W-:Y:S01]  /*5250*/  @!P1 SEL R8, R11, R8, !P2 ;  /* 0x000000080b089207 */ /* 0x000fe20005000000 */
[----:B------:R-:W-:Y:S01]  /*5260*/  SYNCS.ARRIVE.TRANS64.RED.A1T0 RZ, [UR14], RZ ;  /* 0x000000ffffff79a7 */ /* 0x000fe2000810040e */
[----:B------:R-:W1:Y:S01]  /*5270*/  SYNCS.PHASECHK.TRANS64.TRYWAIT P5, [UR7+0x78], R14 ;  /* 0x0000780eff0075a7 */ /* 0x000e6200080a1107 */
[----:B-----5:R-:W2:Y:S02]  /*5280*/  @!P1 LDC R0, c[0x0][0xb20] ;  /* 0x0002c800ff009b82 */ /* 0x020ea40000000800 */
[----:B--2---:R-:W-:Y:S04]  /*5290*/  @!P1 SHF.R.U32.HI R0, RZ, R0, R13 ;  /* 0x00000000ff009219 */ /* 0x004fe8000001160d */
[----:B------:R-:W-:Y:S05]  /*52a0*/  @!P1 SEL R9, R10, R0, !P0 ;  /* 0x000000000a099207 */ /* 0x000fea0004000000 */
[----:B------:R-:W-:Y:S02]  /*52b0*/  @!P1 IMAD.IADD R0, R9, 0x1, -R8 ;  /* 0x0000000109009824 */ /* 0x000fe400078e0a08 */
[----:B------:R-:W-:Y:S02]  /*52c0*/  @!P1 IMAD.IADD R8, R8, 0x1, -R9 ;  /* 0x0000000108089824 */ /* 0x000fe400078e0a09 */
[----:B------:R-:W-:Y:S02]  /*52d0*/  @!P1 IMAD R11, R0, R2, R11 ;  /* 0x00000002000b9224 */ /* 0x000fe400078e020b */
[----:B------:R-:W-:Y:S01]  /*52e0*/  @!P1 IMAD R10, R8, R12, R10 ;  /* 0x0000000c080a9224 */ /* 0x000fe200078e020a */
[----:B-1----:R-:W-:Y:S06]  /*52f0*/  @!P5 BRA `(.L_x_95) ;  /* 0x00000050004cd947 */ /* 0x002fec0003800000 */
.L_x_188:
[----:B------:R-:W-:Y:S01]  /*5300*/  @!P4 IADD3 R2, P0, PT, R30, 0x580, RZ ;  /* 0x000005801e02c810 */ /* 0x000fe20007f1e0ff */
[----:B------:R-:W-:Y:S01]  /*5310*/  VOTEU.ALL UP1, P4 ;  /* 0x0000000000ff7886 */ /* 0x000fe20002020000 */
[----:B------:R-:W-:Y:S01]  /*5320*/  VOTEU.ALL UP2, P4 ;  /* 0x0000000000ff7886 */ /* 0x000fe20002040000 */
[----:B------:R-:W-:Y:S01]  /*5330*/  UMOV UR14, 0x0 ;  /* 0x00000000000e7882 */ /* 0x000fe20000000000 */
[----:B------:R-:W-:Y:S01]  /*5340*/  @!P4 R2UR UR9, R2 ;  /* 0x000000000209c2ca */ /* 0x000fe200000e0000 */
[----:B-1----:R-:W-:Y:S01]  /*5350*/  @!P4 IMAD.X R0, RZ, RZ, R31, P0 ;  /* 0x000000ffff00c224 */ /* 0x002fe200000e061f */
[----:B------:R-:W-:Y:S01]  /*5360*/  @!UP1 UIADD3 UR17, UPT, UPT, UR7, 0x58, URZ ;  /* 0x0000005807119890 */ /* 0x000fe2000fffe0ff */
[----:B------:R-:W-:Y:S01]  /*5370*/  ISETP.NE.AND P0, PT, R28, 0x2, PT ;  /* 0x000000021c00780c */ /* 0x000fe20003f05270 */
[----:B------:R-:W-:Y:S01]  /*5380*/  @!UP1 UIADD3 UR18, UPT, UPT, UR42, 0x60, URZ ;  /* 0x000000602a129890 */ /* 0x000fe2000fffe0ff */
[----:B------:R-:W-:Y:S01]  /*5390*/  LOP3.LUT R29, R29, 0x1, RZ, 0x3c, !PT ;  /* 0x000000011d1d7812 */ /* 0x000fe200078e3cff */
[----:B------:R-:W-:Y:S01]  /*53a0*/  @!UP1 UIADD3 UR16, UPT, UPT, UR7, 0x6200, URZ ;  /* 0x0000620007109890 */ /* 0x000fe2000fffe0ff */
[----:B------:R-:W-:Y:S01]  /*53b0*/  @!P4 R2UR UR8, R0 ;  /* 0x000000000008c2ca */ /* 0x000fe200000e0000 */
[----:B------:R-:W-:Y:S01]  /*53c0*/  UMOV UR15, 0x10000000 ;  /* 0x10000000000f7882 */ /* 0x000fe20000000000 */
[----:B------:R-:W-:Y:S01]  /*53d0*/  UMOV UR19, UR43 ;  /* 0x0000002b00137c82 */ /* 0x000fe20008000000 */
[----:B------:R-:W-:Y:S01]  /*53e0*/  UMOV UR20, UR36 ;  /* 0x0000002400147c82 */ /* 0x000fe20008000000 */
[----:B------:R-:W-:Y:S01]  /*53f0*/  @!UP1 UIADD3 UR10, UPT, UPT, UR42, 0xe0, URZ ;  /* 0x000000e02a0a9890 */ /* 0x000fe2000fffe0ff */
[----:B------:R-:W-:Y:S01]  /*5400*/  SEL R0, RZ, 0x1, P0 ;  /* 0x00000001ff007807 */ /* 0x000fe20000000000 */
[----:B------:R-:W-:Y:S01]  /*5410*/  IMAD.U32 R8, RZ, RZ, UR9 ;  /* 0x00000009ff087e24 */ /* 0x000fe2000f8e00ff */
[----:B------:R-:W-:Y:S01]  /*5420*/  UMOV UR11, UR43 ;  /* 0x0000002b000b7c82 */ /* 0x000fe20008000000 */
[----:B------:R-:W-:Y:S01]  /*5430*/  UMOV UR12, UR36 ;  /* 0x00000024000c7c82 */ /* 0x000fe20008000000 */
[----:B------:R-:W-:Y:S01]  /*5440*/  UMOV UR9, UR17 ;  /* 0x0000001100097c82 */ /* 0x000fe20008000000 */
[----:B------:R-:W-:Y:S01]  /*5450*/  @P3 R2UR UR36, R26 ;  /* 0x000000001a2432ca */ /* 0x000fe200000e0000 */
[----:B------:R-:W-:Y:S01]  /*5460*/  IMAD.IADD R15, R10, 0x1, R90 ;  /* 0x000000010a0f7824 */ /* 0x000fe200078e025a */
[----:B------:R-:W-:Y:S01]  /*5470*/  @!P4 R2UR UR22, R8 ;  /* 0x000000000816c2ca */ /* 0x000fe200000e0000 */
[----:B------:R-:W-:Y:S01]  /*5480*/  IMAD.U32 R9, RZ, RZ, UR8 ;  /* 0x00000008ff097e24 */ /* 0x000fe2000f8e00ff */
[----:B------:R-:W-:Y:S01]  /*5490*/  @!UP1 UIADD3 UR8, UPT, UPT, UR7, 0x7200, URZ ;  /* 0x0000720007089890 */ /* 0x000fe2000fffe0ff */
[----:B------:R-:W-:Y:S01]  /*54a0*/  LOP3.LUT R27, R27, R0, RZ, 0x3c, !PT ;  /* 0x000000001b1b7212 */ /* 0x000fe200078e3cff */
[----:B------:R-:W-:Y:S01]  /*54b0*/  VOTEU.ALL UP1, P4 ;  /* 0x0000000000ff7886 */ /* 0x000fe20002020000 */
[----:B------:R-:W-:Y:S01]  /*54c0*/  IMAD.IADD R14, R11, 0x1, R91 ;  /* 0x000000010b0e7824 */ /* 0x000fe200078e025b */
[----:B------:R-:W-:Y:S02]  /*54d0*/  @!P4 R2UR UR23, R9 ;  /* 0x000000000917c2ca */ /* 0x000fe400000e0000 */
[----:B------:R-:W-:Y:S11]  /*54e0*/  SEL R28, R28, RZ, P0 ;  /* 0x000000ff1c1c7207 */ /* 0x000ff60000000000 */
[----:B------:R2:W-:Y:S01]  /*54f0*/  @!UP2 UTMALDG.3D [UR16], [UR22], desc[UR14] ;  /* 0x00000e101600a5b4 */ /* 0x0005e20008011000 */
[----:B------:R2:W-:Y:S01]  /*5500*/  @!UP1 UTMALDG.3D [UR8], [UR22], desc[UR14] ;  /* 0x00000e08160095b4 */ /* 0x0005e20008011000 */
[----:B------:R2:W-:Y:S01]  /*5510*/  @!P4 SYNCS.ARRIVE.TRANS64.RED.A0TR RZ, [UR7+0x58], R25 ;  /* 0x00005819ffffc9a7 */ /* 0x0005e20008300407 */
[----:B------:R-:W-:Y:S01]  /*5520*/  UPLOP3.LUT UP1, UPT, UPT, UPT, UPT, 0x80, 0x8 ;  /* 0x000000000008789c */ /* 0x000fe20003f2f070 */
[----:B------:R-:W-:Y:S01]  /*5530*/  SYNCS.ARRIVE.TRANS64.RED.A1T0 RZ, [UR13], RZ ;  /* 0x000000ffffff79a7 */ /* 0x000fe2000810040d */
[----:B------:R-:W-:Y:S09]  /*5540*/  @P3 BRA `(.L_x_96) ;  /* 0xfffffff000343947 */ /* 0x000ff2000383ffff */
[----:B------:R-:W-:-:S04]  /*5550*/  SHF.L.U32 R2, R29, 0x1f, RZ ;  /* 0x0000001f1d027819 */ /* 0x000fc800000006ff */
[----:B------:R-:W1:Y:S02]  /*5560*/  SYNCS.PHASECHK.TRANS64.TRYWAIT P0, [UR7+0x60], R2 ;  /* 0x00006002ff0075a7 */ /* 0x000e640008001107 */
[----:B-1----:R-:W-:Y:S05]  /*5570*/  @!P0 BRA `(.L_x_97) ;  /* 0x0000004c00c48947 */ /* 0x002fea0003800000 */
.L_x_190:
[----:B------:R-:W4:Y:S02]  /*5580*/  SYNCS.PHASECHK.TRANS64.TRYWAIT P0, [UR7+0x68], R2 ;  /* 0x00006802ff0075a7 */ /* 0x000f240008001107 */
[----:B----4-:R-:W-:Y:S05]  /*5590*/  @!P0 BRA `(.L_x_98) ;  /* 0x0000004c00d48947 */ /* 0x010fea0003800000 */
.L_x_192:
[----:B------:R-:W4:Y:S02]  /*55a0*/  SYNCS.PHASECHK.TRANS64.TRYWAIT P0, [UR7+0x70], R2 ;  /* 0x00007002ff0075a7 */ /* 0x000f240008001107 */
[----:B----4-:R-:W-:Y:S05]  /*55b0*/  @!P0 BRA `(.L_x_99) ;  /* 0x0000004c00e48947 */ /* 0x010fea0003800000 */
.L_x_194:
[----:B-1----:R-:W-:-:S07]  /*55c0*/  MOV R0, UR7 ;  /* 0x0000000700007c02 */ /* 0x002fce0008000f00 */
.L_x_100:
[----:B-1----:R-:W-:-:S04]  /*55d0*/  SHF.L.U32 R2, R29, 0x1f, RZ ;  /* 0x0000001f1d027819 */ /* 0x002fc800000006ff */
[----:B------:R1:W4:Y:S03]  /*55e0*/  SYNCS.PHASECHK.TRANS64.TRYWAIT P0, [R0+URZ+0x78], R2 ;  /* 0x00007802000075a7 */ /* 0x00032600080011ff */
[----:B----4-:R-:W-:Y:S05]  /*55f0*/  @!P0 NANOSLEEP.SYNCS 0x989680 ;  /* 0x009896800000895d */ /* 0x010fea0003900000 */
[----:B------:R-:W4:Y:S02]  /*5600*/  @!P0 SYNCS.PHASECHK.TRANS64 P0, [R0+URZ+0x78], R2 ;  /* 0x00007802000085a7 */ /* 0x000f2400080010ff */
[----:B--2-4-:R-:W-:Y:S05]  /*5610*/  @P0 EXIT ;  /* 0x000000000000094d */ /* 0x014fea0003800000 */
[----:B------:R-:W-:Y:S05]  /*5620*/  BRA `(.L_x_100) ;  /* 0xfffffffc00e87947 */ /* 0x000fea000383ffff */
.L_x_85:
[----:B------:R-:W-:-:S06]  /*5630*/  UISETP.GE.AND UP1, UPT, UR10, 0x4, UPT ;  /* 0x000000040a00788c */ /* 0x000fcc000bf26270 */
[----:B------:R-:W-:-:S13]  /*5640*/  PLOP3.LUT P0, PT, PT, PT, UP1, 0x80, 0x8 ;  /* 0x000000000008781c */ /* 0x000fda0003f0f018 */
[----:B------:R-:W-:Y:S05]  /*5650*/  @!P0 EXIT ;  /* 0x000000000000894d */ /* 0x000fea0003800000 */
[----:B------:R-:W-:Y:S01]  /*5660*/  BAR.SYNC.DEFER_BLOCKING 0x6, 0xa0 ;  /* 0x0182800000007b1d */ /* 0x000fe20000010000 */
[C---:B------:R-:W-:Y:S01]  /*5670*/  IMAD.SHL.U32 R4, R105.reuse, 0x20, RZ ;  /* 0x0000002069047824 */ /* 0x040fe200078e00ff */
[C---:B------:R-:W-:Y:S01]  /*5680*/  SHF.L.U32 R3, R96.reuse, 0x15, RZ ;  /* 0x0000001560037819 */ /* 0x040fe200000006ff */
[----:B------:R-:W-:Y:S01]  /*5690*/  IMAD.SHL.U32 R5, R96, 0x400, RZ ;  /* 0x0000040060057824 */ /* 0x000fe200078e00ff */
[C---:B------:R-:W-:Y:S01]  /*56a0*/  LOP3.LUT R106, R105.reuse, 0x60, RZ, 0xc0, !PT ;  /* 0x00000060696a7812 */ /* 0x040fe200078ec0ff */
[C---:B------:R-:W-:Y:S01]  /*56b0*/  IMAD.SHL.U32 R2, R105.reuse, 0x4, RZ ;  /* 0x0000000469027824 */ /* 0x040fe200078e00ff */
[----:B------:R-:W-:Y:S02]  /*56c0*/  UMOV UR48, 0x400 ;  /* 0x0000040000307882 */ /* 0x000fe40000000000 */
[----:B------:R-:W1:Y:S01]  /*56d0*/  LDC R95, c[0x0][0x370] ;  /* 0x0000dc00ff5f7b82 */ /* 0x000e620000000800 */
[----:B------:R-:W-:Y:S01]  /*56e0*/  ULEA UR48, UR37, UR48, 0x18 ;  /* 0x0000003025307291 */ /* 0x000fe2000f8ec0ff */
[C---:B------:R-:W-:Y:S01]  /*56f0*/  LOP3.LUT R104, R4.reuse, 0xb20, RZ, 0xc0, !PT ;  /* 0x00000b2004687812 */ /* 0x040fe200078ec0ff */
[----:B------:R-:W-:Y:S01]  /*5700*/  IMAD.U32 R46, R105, 0x10000, RZ ;  /* 0x00010000692e7824 */ /* 0x000fe200078e00ff */
[----:B------:R-:W-:Y:S01]  /*5710*/  LOP3.LUT R4, R4, 0xc0, RZ, 0xc0, !PT ;  /* 0x000000c004047812 */ /* 0x000fe200078ec0ff */
[----:B------:R-:W-:Y:S01]  /*5720*/  UIADD3 UR4, UPT, UPT, UR48, 0x200, URZ ;  /* 0x0000020030047890 */ /* 0x000fe2000fffe0ff */
[----:B------:R-:W-:Y:S01]  /*5730*/  LOP3.LUT R104, R104, 0x400, R5, 0xf8, !PT ;  /* 0x0000040068687812 */ /* 0x000fe200078ef805 */
[----:B------:R-:W-:Y:S01]  /*5740*/  HFMA2 R45, -RZ, RZ, 0, 0 ;  /* 0x00000000ff2d7431 */ /* 0x000fe200000001ff */
[----:B------:R-:W2:Y:S01]  /*5750*/  LDC R42, c[0x0][0xb0c] ;  /* 0x0002c300ff2a7b82 */ /* 0x000ea20000000800 */
[----:B------:R-:W-:Y:S01]  /*5760*/  LOP3.LUT R2, R4, 0x18, R2, 0xf8, !PT ;  /* 0x0000001804027812 */ /* 0x000fe200078ef802 */
[----:B------:R-:W-:Y:S01]  /*5770*/  IMAD.MOV.U32 R101, RZ, RZ, 0x1 ;  /* 0x00000001ff657424 */ /* 0x000fe200078e00ff */
[----:B------:R-:W-:Y:S01]  /*5780*/  LOP3.LUT R3, R3, 0x200000, RZ, 0xc0, !PT ;  /* 0x0020000003037812 */ /* 0x000fe200078ec0ff */
[----:B------:R-:W-:Y:S01]  /*5790*/  IMAD.MOV.U32 R100, RZ, RZ, RZ ;  /* 0x000000ffff647224 */ /* 0x000fe200078e00ff */
[----:B------:R-:W-:Y:S01]  /*57a0*/  LOP3.LUT R104, R104, R2, RZ, 0xfc, !PT ;  /* 0x0000000268687212 */ /* 0x000fe200078efcff */
[----:B------:R-:W-:Y:S01]  /*57b0*/  IMAD.MOV.U32 R109, RZ, RZ, RZ ;  /* 0x000000ffff6d7224 */ /* 0x000fe200078e00ff */
[----:B------:R-:W-:Y:S01]  /*57c0*/  MOV R97, UR4 ;  /* 0x0000000400617c02 */ /* 0x000fe20008000f00 */
[----:B------:R-:W3:Y:S01]  /*57d0*/  LDC R93, c[0x0][0xb20] ;  /* 0x0002c800ff5d7b82 */ /* 0x000ee20000000800 */
[----:B------:R-:W4:Y:S01]  /*57e0*/  LDS R0, [UR48+0x140] ;  /* 0x00014030ff007984 */ /* 0x000f220008000800 */
[----:B------:R-:W-:Y:S01]  /*57f0*/  LOP3.LUT R103, R105, 0x2, RZ, 0xc0, !PT ;  /* 0x0000000269677812 */ /* 0x000fe200078ec0ff */
[----:B------:R-:W1:Y:S01]  /*5800*/  LDCU.64 UR52, c[0x0][0x348] ;  /* 0x00006900ff3477ac */ /* 0x000e620008000a00 */
[----:B------:R-:W-:Y:S01]  /*5810*/  LOP3.LUT R46, R3, 0x400000, R46, 0xf8, !PT ;  /* 0x00400000032e7812 */ /* 0x000fe200078ef82e */
[----:B------:R-:W-:Y:S01]  /*5820*/  IMAD R104, R104, 0x2, R97 ;  /* 0x0000000268687824 */ /* 0x000fe200078e0261 */
[----:B------:R-:W-:Y:S01]  /*5830*/  LOP3.LUT R105, R105, 0x4, RZ, 0xc0, !PT ;  /* 0x0000000469697812 */ /* 0x000fe200078ec0ff */
[----:B------:R-:W1:Y:S01]  /*5840*/  LDCU.64 UR38, c[0x0][0x888] ;  /* 0x00011100ff2677ac */ /* 0x000e620008000a00 */
[----:B------:R-:W1:Y:S01]  /*5850*/  LDC R41, c[0x0][0xb30] ;  /* 0x0002cc00ff297b82 */ /* 0x000e620000000800 */
[----:B------:R-:W-:Y:S01]  /*5860*/  MOV R99, RZ ;  /* 0x000000ff00637202 */ /* 0x000fe20000000f00 */
[--C-:B------:R-:W-:Y:S01]  /*5870*/  IMAD R103, R103, -0x10, R104.reuse ;  /* 0xfffffff067677824 */ /* 0x100fe200078e0268 */
[----:B------:R-:W1:Y:S01]  /*5880*/  LDCU.64 UR44, c[0x0][0x890] ;  /* 0x00011200ff2c77ac */ /* 0x000e620008000a00 */
[----:B------:R-:W-:Y:S01]  /*5890*/  IMAD R102, R105, -0x10, R104 ;  /* 0xfffffff069667824 */ /* 0x000fe200078e0268 */
[----:B------:R-:W-:-:S03]  /*58a0*/  UMOV UR49, URZ ;  /* 0x000000ff00317c82 */ /* 0x000fc60008000000 */
[----:B------:R-:W1:Y:S01]  /*58b0*/  LDC.64 R88, c[0x0][0xb10] ;  /* 0x0002c400ff587b82 */ /* 0x000e620000000a00 */
[----:B------:R-:W-:-:S07]  /*58c0*/  UMOV UR51, URZ ;  /* 0x000000ff00337c82 */ /* 0x000fce0008000000 */
[----:B------:R-:W1:Y:S08]  /*58d0*/  LDC.64 R38, c[0x0][0xb18] ;  /* 0x0002c600ff267b82 */ /* 0x000e700000000a00 */
[----:B------:R-:W1:Y:S08]  /*58e0*/  LDC.64 R36, c[0x0][0xb28] ;  /* 0x0002ca00ff247b82 */ /* 0x000e700000000a00 */
[----:B------:R-:W1:Y:S01]  /*58f0*/  LDC.64 R86, c[0x0][0x8b0] ;  /* 0x00022c00ff567b82 */ /* 0x000e620000000a00 */
[----:B----4-:R-:W-:-:S07]  /*5900*/  IMAD.IADD R46, R0, 0x1, R46 ;  /* 0x00000001002e7824 */ /* 0x010fce00078e022e */
[----:B------:R-:W4:Y:S08]  /*5910*/  LDC.64 R84, c[0x0][0x8a8] ;  /* 0x00022a00ff547b82 */ /* 0x000f300000000a00 */
[----:B--23--:R-:W1:Y:S02]  /*5920*/  LDC R94, c[0x0][0x374] ;  /* 0x0000dd00ff5e7b82 */ /* 0x00ce640000000800 */
.L_x_144:
[----:B------:R-:W-:Y:S02]  /*5930*/  LEA R0, R109, UR48, 0x3 ;  /* 0x000000306d007c11 */ /* 0x000fe4000f8e18ff */
[----:B------:R-:W-:Y:S02]  /*5940*/  SHF.L.U32 R2, R99, 0x1f, RZ ;  /* 0x0000001f63027819 */ /* 0x000fe400000006ff */
[----:B-1----:R-:W-:Y:S02]  /*5950*/  LEA R16, R109, UR48, 0x4 ;  /* 0x000000306d107c11 */ /* 0x002fe4000f8e20ff */
[----:B------:R-:W2:Y:S02]  /*5960*/  SYNCS.PHASECHK.TRANS64.TRYWAIT P0, [R0+URZ+0x90], R2 ;  /* 0x00009002000075a7 */ /* 0x000ea400080011ff */
[----:B--23--:R-:W-:Y:S05]  /*5970*/  @!P0 BRA `(.L_x_101) ;  /* 0x0000004c000c8947 */ /* 0x00cfea0003800000 */
.L_x_195:
[----:B------:R-:W3:Y:S01]  /*5980*/  LDC.64 R10, c[0x0][0xb10] ;  /* 0x0002c400ff0a7b82 */ /* 0x000ee20000000a00 */
[----:B------:R-:W4:Y:S01]  /*5990*/  LDS.128 R16, [R16+0x120] ;  /* 0x0001200010107984 */ /* 0x000f220000000c00 */
[----:B-1----:R-:W-:Y:S01]  /*59a0*/  ISETP.NE.AND P1, PT, R41, 0x1, PT ;  /* 0x000000012900780c */ /* 0x002fe20003f25270 */
[----:B--2---:R-:W-:Y:S01]  /*59b0*/  VIADD R0, R0, 0xa0 ;  /* 0x000000a000007836 */ /* 0x004fe20000000000 */
[----:B------:R-:W-:Y:S04]  /*59c0*/  ISETP.GE.AND P0, PT, R40, 0x1, PT ;  /* 0x000000012800780c */ /* 0x000fe80003f06270 */
[----:B------:R-:W1:Y:S01]  /*59d0*/  LDC.64 R8, c[0x0][0xb18] ;  /* 0x0002c600ff087b82 */ /* 0x000e620000000a00 */
[----:B------:R-:W-:Y:S01]  /*59e0*/  PRMT R0, RZ, 0x654, R0 ;  /* 0x00000654ff007816 */ /* 0x000fe20000000000 */
[----:B------:R-:W-:Y:S01]  /*59f0*/  @!PT LDS RZ, [RZ] ;  /* 0x00000000fffff984 */ /* 0x000fe20000000800 */
[----:B------:R-:W-:Y:S01]  /*5a00*/  @!PT LDS RZ, [RZ] ;  /* 0x00000000fffff984 */ /* 0x000fe20000000800 */
[----:B------:R-:W-:Y:S01]  /*5a10*/  @!PT LDS RZ, [RZ] ;  /* 0x00000000fffff984 */ /* 0x000fe20000000800 */
[----:B------:R-:W-:Y:S01]  /*5a20*/  @!PT LDS RZ, [RZ] ;  /* 0x00000000fffff984 */ /* 0x000fe20000000800 */
[----:B------:R2:W-:Y:S06]  /*5a30*/  MEMBAR.ALL.CTA ;  /* 0x0000000000007992 */ /* 0x0005ec0000008000 */
[----:B--2---:R-:W2:Y:S01]  /*5a40*/  FENCE.VIEW.ASYNC.S ;  /* 0x00000000000073c6 */ /* 0x004ea20000000000 */
[----:B------:R-:W1:Y:S08]  /*5a50*/  @!P1 LDC R12, c[0x0][0xb20] ;  /* 0x0002c800ff0c9b82 */ /* 0x000e700000000800 */
[----:B------:R-:W1:Y:S01]  /*5a60*/  @!P1 LDC R7, c[0x0][0xb0c] ;  /* 0x0002c300ff079b82 */ /* 0x000e620000000800 */
[----:B--2---:R2:W-:Y:S01]  /*5a70*/  SYNCS.ARRIVE.TRANS64.RED.A1T0 RZ, [R0+URZ], RZ ;  /* 0x000000ff00ff79a7 */ /* 0x0045e200081004ff */
[----:B----4-:R-:W-:Y:S04]  /*5a80*/  LOP3.LUT P4, RZ, R18, 0x1, RZ, 0xc0, !PT ;  /* 0x0000000112ff7812 */ /* 0x010fe8000788c0ff */
[----:B------:R-:W-:Y:S09]  /*5a90*/  P2R R107, PR, RZ, 0x10 ;  /* 0x00000010ff6b7803 */ /* 0x000ff20000000000 */
[----:B------:R-:W-:Y:S02]  /*5aa0*/  @P4 MOV R44, R16 ;  /* 0x00000010002c4202 */ /* 0x000fe40000000f00 */
[----:B------:R-:W-:Y:S01]  /*5ab0*/  @P4 LOP3.LUT R43, R17, 0xffff, RZ, 0xc0, !PT ;  /* 0x0000ffff112b4812 */ /* 0x000fe200078ec0ff */
[----:B--23--:R-:W-:Y:S06]  /*5ac0*/  @!P0 BRA `(.L_x_102) ;  /* 0x0000000000a48947 */ /* 0x00cfec0003800000 */
[----:B------:R-:W-:Y:S01]  /*5ad0*/  IMAD.HI.U32 R0, R94, R39, RZ ;  /* 0x000000275e007227 */ /* 0x000fe200078e00ff */
[----:B------:R-:W-:Y:S02]  /*5ae0*/  ISETP.NE.AND P0, PT, R38, 0x1, PT ;  /* 0x000000012600780c */ /* 0x000fe40003f05270 */
[----:B------:R-:W-:Y:S01]  /*5af0*/  ISETP.NE.AND P2, PT, R40, 0x1, PT ;  /* 0x000000012800780c */ /* 0x000fe20003f45270 */
[----:B------:R-:W-:Y:S01]  /*5b00*/  IMAD.HI.U32 R4, R95, R88, RZ ;  /* 0x000000585f047227 */ /* 0x000fe200078e00ff */
[----:B------:R-:W-:Y:S02]  /*5b10*/  SHF.R.U32.HI R0, RZ, R93, R0 ;  /* 0x0000005dff007219 */ /* 0x000fe40000011600 */
[----:B------:R-:W-:Y:S01]  /*5b20*/  ISETP.NE.AND P3, PT, R42, 0x1, PT ;  /* 0x000000012a00780c */ /* 0x000fe20003f65270 */
[----:B------:R-:W-:Y:S01]  /*5b30*/  IMAD.HI.U32 R6, R43, R39, RZ ;  /* 0x000000272b067227 */ /* 0x000fe200078e00ff */
[-C--:B------:R-:W-:Y:S02]  /*5b40*/  SHF.R.U32.HI R4, RZ, R89.reuse, R4 ;  /* 0x00000059ff047219 */ /* 0x080fe40000011604 */
[----:B------:R-:W-:Y:S01]  /*5b50*/  SEL R0, R94, R0, !P0 ;  /* 0x000000005e007207 */ /* 0x000fe20004000000 */
[----:B------:R-:W-:Y:S01]  /*5b60*/  IMAD.HI.U32 R5, R44, R88, RZ ;  /* 0x000000582c057227 */ /* 0x000fe200078e00ff */
[----:B------:R-:W-:Y:S03]  /*5b70*/  SEL R4, R95, R4, !P3 ;  /* 0x000000045f047207 */ /* 0x000fe60005800000 */
[-C--:B------:R-:W-:Y:S01]  /*5b80*/  IMAD.HI.U32 R3, R0, R36.reuse, RZ ;  /* 0x0000002400037227 */ /* 0x080fe200078e00ff */
[----:B------:R-:W-:Y:S03]  /*5b90*/  SHF.R.U32.HI R5, RZ, R89, R5 ;  /* 0x00000059ff057219 */ /* 0x000fe60000011605 */
[----:B------:R-:W-:Y:S01]  /*5ba0*/  IMAD.HI.U32 R2, R4, R36, RZ ;  /* 0x0000002404027227 */ /* 0x000fe200078e00ff */
[----:B------:R-:W-:Y:S02]  /*5bb0*/  @P2 SHF.R.U32.HI R0, RZ, R37, R3 ;  /* 0x00000025ff002219 */ /* 0x000fe40000011603 */
[----:B------:R-:W-:Y:S02]  /*5bc0*/  SHF.R.U32.HI R3, RZ, R93, R6 ;  /* 0x0000005dff037219 */ /* 0x000fe40000011606 */
[----:B------:R-:W-:Y:S01]  /*5bd0*/  @P2 SHF.R.U32.HI R4, RZ, R37, R2 ;  /* 0x00000025ff042219 */ /* 0x000fe20000011602 */
[----:B------:R-:W-:Y:S01]  /*5be0*/  IMAD R0, R40, R0, RZ ;  /* 0x0000000028007224 */ /* 0x000fe200078e02ff */
[----:B------:R-:W-:Y:S02]  /*5bf0*/  SEL R3, R43, R3, !P0 ;  /* 0x000000032b037207 */ /* 0x000fe40004000000 */
[----:B------:R-:W-:Y:S01]  /*5c00*/  SEL R2, R44, R5, !P3 ;  /* 0x000000052c027207 */ /* 0x000fe20005800000 */
[----:B------:R-:W-:Y:S01]  /*5c10*/  IMAD R5, R40, R4, RZ ;  /* 0x0000000428057224 */ /* 0x000fe200078e02ff */
[C---:B------:R-:W-:Y:S01]  /*5c20*/  ISETP.GE.AND P0, PT, R3.reuse, R0, PT ;  /* 0x000000000300720c */ /* 0x040fe20003f06270 */
[C---:B------:R-:W-:Y:S03]  /*5c30*/  IMAD.HI.U32 R0, R3.reuse, R36, RZ ;  /* 0x0000002403007227 */ /* 0x040fe600078e00ff */
[C---:B------:R-:W-:Y:S02]  /*5c40*/  ISETP.GE.OR P0, PT, R2.reuse, R5, P0 ;  /* 0x000000050200720c */ /* 0x040fe40000706670 */
[----:B------:R-:W-:Y:S04]  /*5c50*/  SHF.R.U32.HI R0, RZ, R37, R0 ;  /* 0x00000025ff007219 */ /* 0x000fe80000011600 */
[C---:B------:R-:W-:Y:S05]  /*5c60*/  SEL R6, R3.reuse, R0, !P2 ;  /* 0x0000000003067207 */ /* 0x040fea0005000000 */
        /* <DEDUP_REMOVED lines=14> */
[----:B------:R-:W-:Y:S07]  /*5d50*/  IMAD R43, R3, R38, R43 ;  /* 0x00000026032b7224 */ /* 0x000fee00078e022b */
.L_x_102:
[----:B-1----:R-:W-:Y:S01]  /*5d60*/  @!P1 ISETP.NE.AND P0, PT, R8, 0x1, PT ;  /* 0x000000010800980c */ /* 0x002fe20003f05270 */
[----:B------:R-:W-:Y:S01]  /*5d70*/  @!P1 IMAD.HI.U32 R2, R43, R9, RZ ;  /* 0x000000092b029227 */ /* 0x000fe200078e00ff */
[----:B------:R-:W-:Y:S01]  /*5d80*/  R2UR UR42, R14 ;  /* 0x000000000e2a72ca */ /* 0x000fe200000e0000 */
[----:B------:R-:W-:Y:S01]  /*5d90*/  BSSY.RECONVERGENT B6, `(.L_x_103) ;  /* 0x0000031000067945 */ /* 0x000fe20003800200 */
[----:B------:R-:W-:Y:S01]  /*5da0*/  R2UR UR41, R15 ;  /* 0x000000000f2972ca */ /* 0x000fe200000e0000 */
[C---:B------:R-:W-:Y:S01]  /*5db0*/  @!P1 IMAD.HI.U32 R0, R44.reuse, R10, RZ ;  /* 0x0000000a2c009227 */ /* 0x040fe200078e00ff */
[----:B------:R-:W-:Y:S02]  /*5dc0*/  @!P1 SHF.R.U32.HI R2, RZ, R12, R2 ;  /* 0x0000000cff029219 */ /* 0x000fe40000011602 */
[----:B------:R-:W-:Y:S01]  /*5dd0*/  @!P1 ISETP.NE.AND P2, PT, R7, 0x1, PT ;  /* 0x000000010700980c */ /* 0x000fe20003f45270 */
[----:B------:R-:W-:Y:S01]  /*5de0*/  VIADD R109, R109, 0x1 ;  /* 0x000000016d6d7836 */ /* 0x000fe20000000000 */
[----:B------:R-:W-:Y:S02]  /*5df0*/  @!P1 SEL R2, R43, R2, !P0 ;  /* 0x000000022b029207 */ /* 0x000fe40004000000 */
[----:B------:R-:W-:Y:S02]  /*5e00*/  @!P1 SHF.R.U32.HI R0, RZ, R11, R0 ;  /* 0x0000000bff009219 */ /* 0x000fe40000011600 */
[----:B------:R-:W-:Y:S01]  /*5e10*/  LOP3.LUT P0, RZ, R97, 0x1b0, RZ, 0xc0, !PT ;  /* 0x000001b061ff7812 */ /* 0x000fe2000780c0ff */
[----:B------:R-:W-:Y:S01]  /*5e20*/  USHF.L.U32 UR42, UR42, 0x6, URZ ;  /* 0x000000062a2a7899 */ /* 0x000fe200080006ff */
[----:B------:R-:W-:Y:S01]  /*5e30*/  @!P1 SEL R3, R44, R0, !P2 ;  /* 0x000000002c039207 */ /* 0x000fe20005000000 */
[----:B------:R-:W-:Y:S01]  /*5e40*/  USHF.L.U32 UR41, UR41, 0x8, URZ ;  /* 0x0000000829297899 */ /* 0x000fe200080006ff */
[----:B------:R-:W-:Y:S03]  /*5e50*/  @P4 SHF.R.U32.HI R98, RZ, 0x10, R17 ;  /* 0x00000010ff624819 */ /* 0x000fe60000011611 */
[----:B------:R-:W-:Y:S02]  /*5e60*/  @!P1 IMAD.IADD R0, R2, 0x1, -R3 ;  /* 0x0000000102009824 */ /* 0x000fe400078e0a03 */
[----:B------:R-:W-:Y:S02]  /*5e70*/  @!P1 IMAD.IADD R2, R3, 0x1, -R2 ;  /* 0x0000000103029824 */ /* 0x000fe400078e0a02 */
[----:B------:R-:W-:Y:S02]  /*5e80*/  @!P1 IMAD R44, R0, R7, R44 ;  /* 0x00000007002c9224 */ /* 0x000fe400078e022c */
[----:B------:R-:W-:Y:S01]  /*5e90*/  @!P1 IMAD R43, R2, R8, R43 ;  /* 0x00000008022b9224 */ /* 0x000fe200078e022b */
[----:B------:R-:W-:Y:S06]  /*5ea0*/  @!P0 BRA `(.L_x_104) ;  /* 0x00000000007c8947 */ /* 0x000fec0003800000 */
[----:B------:R-:W1:Y:S01]  /*5eb0*/  LDCU.64 UR8, c[0x4][0x80] ;  /* 0x01001000ff0877ac */ /* 0x000e620008000a00 */
[----:B------:R-:W-:Y:S01]  /*5ec0*/  MOV R2, 0x0 ;  /* 0x0000000000027802 */ /* 0x000fe20000000f00 */
[----:B------:R-:W-:Y:S02]  /*5ed0*/  HFMA2 R12, -RZ, RZ, 0, 5.9604644775390625e-08 ;  /* 0x00000001ff0c7431 */ /* 0x000fe400000001ff */
[----:B------:R-:W-:Y:S01]  /*5ee0*/  IMAD.MOV.U32 R8, RZ, RZ, 0x70 ;  /* 0x00000070ff087424 */ /* 0x000fe200078e00ff */
[----:B------:R2:W3:Y:S01]  /*5ef0*/  LDC.64 R14, c[0x4][R2] ;  /* 0x01000000020e7b82 */ /* 0x0004e20000000a00 */
[----:B------:R-:W4:Y:S01]  /*5f00*/  LDCU.64 UR6, c[0x4][0x88] ;  /* 0x01001100ff0677ac */ /* 0x000f220008000a00 */
[----:B------:R-:W-:Y:S01]  /*5f10*/  IMAD.MOV.U32 R13, RZ, RZ, RZ ;  /* 0x000000ffff0d7224 */ /* 0x000fe200078e00ff */
[----:B------:R-:W2:Y:S01]  /*5f20*/  LDCU.64 UR4, c[0x4][0x8] ;  /* 0x01000100ff0477ac */ /* 0x000ea20008000a00 */
[----:B-1----:R-:W-:Y:S01]  /*5f30*/  MOV R5, UR9 ;  /* 0x0000000900057c02 */ /* 0x002fe20008000f00 */
[----:B------:R-:W-:Y:S01]  /*5f40*/  IMAD.U32 R4, RZ, RZ, UR8 ;  /* 0x00000008ff047e24 */ /* 0x000fe2000f8e00ff */
[----:B----4-:R-:W-:Y:S01]  /*5f50*/  MOV R7, UR7 ;  /* 0x0000000700077c02 */ /* 0x010fe20008000f00 */
[----:B------:R-:W-:Y:S01]  /*5f60*/  IMAD.U32 R6, RZ, RZ, UR6 ;  /* 0x00000006ff067e24 */ /* 0x000fe2000f8e00ff */
[----:B--2---:R-:W-:Y:S01]  /*5f70*/  MOV R11, UR5 ;  /* 0x00000005000b7c02 */ /* 0x004fe20008000f00 */
[----:B------:R-:W-:Y:S02]  /*5f80*/  IMAD.U32 R10, RZ, RZ, UR4 ;  /* 0x00000004ff0a7e24 */ /* 0x000fe4000f8e00ff */
[----:B------:R-:W-:Y:S07]  /*5f90*/  LEPC R20, `(.L_x_105) ;  /* 0x000000001014794e */ /* 0x000fee0000000000 */
[----:B---3-5:R-:W-:Y:S05]  /*5fa0*/  CALL.ABS.NOINC R14 ;  /* 0x000000000e007343 */ /* 0x028fea0003c00000 */
.L_x_105:
[----:B------:R-:W1:Y:S01]  /*5fb0*/  LDCU.64 UR8, c[0x4][0x80] ;  /* 0x01001000ff0877ac */ /* 0x000e620008000a00 */
[----:B------:R-:W2:Y:S01]  /*5fc0*/  LDC.64 R2, c[0x4][R2] ;  /* 0x0100000002027b82 */ /* 0x000ea20000000a00 */
[----:B------:R-:W-:Y:S02]  /*5fd0*/  HFMA2 R12, -RZ, RZ, 0, 5.9604644775390625e-08 ;  /* 0x00000001ff0c7431 */ /* 0x000fe400000001ff */
[----:B------:R-:W-:Y:S02]  /*5fe0*/  IMAD.MOV.U32 R8, RZ, RZ, 0x70 ;  /* 0x00000070ff087424 */ /* 0x000fe400078e00ff */
[----:B------:R-:W-:Y:S01]  /*5ff0*/  IMAD.MOV.U32 R13, RZ, RZ, RZ ;  /* 0x000000ffff0d7224 */ /* 0x000fe200078e00ff */
[----:B------:R-:W3:Y:S01]  /*6000*/  LDCU.64 UR6, c[0x4][0x88] ;  /* 0x01001100ff0677ac */ /* 0x000ee20008000a00 */
[----:B------:R-:W4:Y:S01]  /*6010*/  LDCU.64 UR4, c[0x4][0x8] ;  /* 0x01000100ff0477ac */ /* 0x000f220008000a00 */
[----:B-1----:R-:W-:Y:S02]  /*6020*/  MOV R4, UR8 ;  /* 0x0000000800047c02 */ /* 0x002fe40008000f00 */
[----:B------:R-:W-:Y:S02]  /*6030*/  MOV R5, UR9 ;  /* 0x0000000900057c02 */ /* 0x000fe40008000f00 */
[----:B---3--:R-:W-:Y:S01]  /*6040*/  MOV R7, UR7 ;  /* 0x0000000700077c02 */ /* 0x008fe20008000f00 */
[----:B------:R-:W-:Y:S01]  /*6050*/  IMAD.U32 R6, RZ, RZ, UR6 ;  /* 0x00000006ff067e24 */ /* 0x000fe2000f8e00ff */
[----:B----4-:R-:W-:Y:S01]  /*6060*/  MOV R11, UR5 ;  /* 0x00000005000b7c02 */ /* 0x010fe20008000f00 */
[----:B------:R-:W-:Y:S02]  /*6070*/  IMAD.U32 R10, RZ, RZ, UR4 ;  /* 0x00000004ff0a7e24 */ /* 0x000fe4000f8e00ff */
[----:B------:R-:W-:Y:S07]  /*6080*/  LEPC R20, `(.L_x_104) ;  /* 0x000000001014794e */ /* 0x000fee0000000000 */
[----:B--2---:R-:W-:Y:S05]  /*6090*/  CALL.ABS.NOINC R2 ;  /* 0x0000000002007343 */ /* 0x004fea0003c00000 */
.L_x_104:
[----:B------:R-:W-:Y:S05]  /*60a0*/  BSYNC.RECONVERGENT B6 ;  /* 0x0000000000067941 */ /* 0x000fea0003800200 */
.L_x_103:
[----:B------:R-:W-:Y:S01]  /*60b0*/  ISETP.NE.U32.AND P4, PT, R86, RZ, PT ;  /* 0x000000ff5600720c */ /* 0x000fe20003f85070 */
[----:B------:R-:W-:Y:S01]  /*60c0*/  UISETP.NE.AND UP2, UPT, UR50, URZ, UPT ;  /* 0x000000ff3200728c */ /* 0x000fe2000bf45270 */
[----:B------:R-:W-:Y:S01]  /*60d0*/  ISETP.NE.U32.AND P2, PT, RZ, UR38, PT ;  /* 0x00000026ff007c0c */ /* 0x000fe2000bf45070 */
[----:B------:R-:W-:Y:S01]  /*60e0*/  UISETP.NE.U32.AND UP1, UPT, UR44, URZ, UPT ;  /* 0x000000ff2c00728c */ /* 0x000fe2000bf25070 */
[----:B------:R-:W-:Y:S01]  /*60f0*/  ISETP.NE.AND.EX P4, PT, R87, RZ, PT, P4 ;  /* 0x000000ff5700720c */ /* 0x000fe20003f85340 */
[----:B------:R-:W-:Y:S01]  /*6100*/  UPLOP3.LUT UP0, UPT, UPT, UPT, UPT, 0x40, 0x4 ;  /* 0x000000000004789c */ /* 0x000fe20003f0e870 */
[----:B------:R-:W-:Y:S01]  /*6110*/  ISETP.NE.AND.EX P2, PT, RZ, UR39, PT, P2 ;  /* 0x00000027ff007c0c */ /* 0x000fe2000bf45320 */
[----:B------:R-:W-:Y:S01]  /*6120*/  UISETP.NE.AND.EX UP1, UPT, UR45, URZ, UPT, UP1 ;  /* 0x000000ff2d00728c */ /* 0x000fe2000bf25310 */
[----:B------:R-:W-:Y:S04]  /*6130*/  PLOP3.LUT P1, PT, PT, PT, UP2, 0x80, 0x8 ;  /* 0x000000000008781c */ /* 0x000fe80003f2f028 */
[----:B------:R-:W-:Y:S06]  /*6140*/  @UP2 UPLOP3.LUT UP0, UPT, UPT, UPT, UP1, 0x80, 0x8 ;  /* 0x000000000008289c */ /* 0x000fec0003f0f010 */
[----:B------:R-:W-:Y:S01]  /*6150*/  PLOP3.LUT P0, PT, PT, PT, UP0, 0x80, 0x8 ;  /* 0x000000000008781c */ /* 0x000fe20003f0f008 */
[----:B------:R-:W-:Y:S01]  /*6160*/  @!UPT UIADD3 URZ, UPT, UPT, URZ, URZ, URZ ;  /* 0x000000fffffff290 */ /* 0x000fe2000fffe0ff */
[----:B------:R-:W-:Y:S11]  /*6170*/  BRA.U !UP1, `(.L_x_106) ;  /* 0x0000000109387547 */ /* 0x000ff6000b800000 */
[----:B------:R-:W-:Y:S01]  /*6180*/  UISETP.NE.U32.AND UP0, UPT, UR38, URZ, UPT ;  /* 0x000000ff2600728c */ /* 0x000fe2000bf05070 */
[----:B------:R-:W-:Y:S02]  /*6190*/  HFMA2 R0, -RZ, RZ, 0, 5.9604644775390625e-08 ;  /* 0x00000001ff007431 */ /* 0x000fe400000001ff */
[----:B------:R-:W-:Y:S01]  /*61a0*/  IMAD.MOV.U32 R92, RZ, RZ, 0x1 ;  /* 0x00000001ff5c7424 */ /* 0x000fe200078e00ff */
[----:B------:R-:W-:Y:S06]  /*61b0*/  UISETP.NE.AND.EX UP0, UPT, UR39, URZ, UPT, UP0 ;  /* 0x000000ff2700728c */ /* 0x000fec000bf05300 */
[----:B------:R-:W-:Y:S05]  /*61c0*/  PLOP3.LUT P3, PT, PT, PT, UP0, 0x80, 0x8 ;  /* 0x000000000008781c */ /* 0x000fea0003f6f008 */
[----:B------:R-:W1:Y:S01]  /*61d0*/  @UP0 LDCU.64 UR6, c[0x0][0x888] ;  /* 0x00011100ff0607ac */ /* 0x000e620008000a00 */
[----:B------:R-:W-:Y:S07]  /*61e0*/  @UP0 UIMAD UR4, UR36, UR44, URZ ;  /* 0x0000002c240402a4 */ /* 0x000fee000f8e02ff */
[----:B------:R-:W-:Y:S01]  /*61f0*/  @!P3 PRMT R92, R0, 0x7610, R92 ;  /* 0x00007610005cb816 */ /* 0x000fe2000000005c */
[----:B-1----:R-:W-:Y:S03]  /*6200*/  @UP0 UIMAD.WIDE UR6, UR4, 0x4, UR6 ;  /* 0x00000004040608a5 */ /* 0x002fe6000f8e0206 */
[----:B------:R-:W1:Y:S03]  /*6210*/  @!UP0 LDCU UR4, c[0x0][0x880] ;  /* 0x00011000ff0487ac */ /* 0x000e660008000800 */
[----:B------:R-:W-:Y:S01]  /*6220*/  IMAD.U32 R2, RZ, RZ, UR6 ;  /* 0x00000006ff027e24 */ /* 0x000fe2000f8e00ff */
[----:B------:R-:W-:Y:S05]  /*6230*/  MOV R3, UR7 ;  /* 0x0000000700037c02 */ /* 0x000fea0008000f00 */
[----:B-----5:R2:W5:Y:S02]  /*6240*/  @P3 LDG.E R49, desc[UR46][R2.64] ;  /* 0x0000002e02313981 */ /* 0x020564000c1e1900 */
[----:B-12---:R-:W-:Y:S02]  /*6250*/  @!P3 IMAD.U32 R49, RZ, RZ, UR4 ;  /* 0x00000004ff31be24 */ /* 0x006fe4000f8e00ff */
.L_x_106:
[----:B------:R-:W-:Y:S05]  /*6260*/  @!P4 BRA `(.L_x_107) ;  /* 0x000000000020c947 */ /* 0x000fea0003800000 */
[----:B------:R-:W-:Y:S04]  /*6270*/  ISETP.NE.U32.AND P3, PT, R84, RZ, PT ;  /* 0x000000ff5400720c */ /* 0x000fe80003f65070 */
[----:B------:R-:W-:Y:S11]  /*6280*/  ISETP.NE.AND.EX P3, PT, R85, RZ, PT, P3 ;  /* 0x000000ff5500720c */ /* 0x000ff60003f65330 */
[----:B------:R-:W-:Y:S02]  /*6290*/  @!UPT UIADD3 URZ, UPT, UPT, URZ, URZ, URZ ;  /* 0x000000fffffff290 */ /* 0x000fe4000fffe0ff */
[----:B------:R-:W1:Y:S01]  /*62a0*/  @P3 LDC.64 R2, c[0x0][0x8a8] ;  /* 0x00022a00ff023b82 */ /* 0x000e620000000a00 */
[----:B------:R-:W-:Y:S04]  /*62b0*/  @P3 IMAD R0, R86, UR36, RZ ;  /* 0x0000002456003c24 */ /* 0x000fe8000f8e02ff */
[----:B-1----:R-:W-:Y:S05]  /*62c0*/  @P3 IMAD.WIDE R2, R0, 0x4, R2 ;  /* 0x0000000400023825 */ /* 0x002fea00078e0202 */
[----:B-----5:R1:W5:Y:S02]  /*62d0*/  @P3 LDG.E R47, desc[UR46][R2.64] ;  /* 0x0000002e022f3981 */ /* 0x020364000c1e1900 */
[----:B-1----:R-:W2:Y:S02]  /*62e0*/  @!P3 LDC R47, c[0x0][0x8a0] ;  /* 0x00022800ff2fbb82 */ /* 0x002ea40000000800 */
.L_x_107:
[----:B-----5:R-:W-:Y:S01]  /*62f0*/  FSETP.NEU.AND P3, PT, R49, RZ, PT ;  /* 0x000000ff3100720b */ /* 0x020fe20003f6d000 */
[----:B------:R-:W-:Y:S01]  /*6300*/  BSSY B1, `(.L_x_108) ;  /* 0x0000039000017945 */ /* 0x000fe20003800000 */
[----:B------:R-:W-:Y:S01]  /*6310*/  SEL R3, RZ, 0xffffffff, P2 ;  /* 0xffffffffff037807 */ /* 0x000fe20001000000 */
[----:B------:R-:W-:Y:S01]  /*6320*/  IMAD.MOV.U32 R61, RZ, RZ, 0x1 ;  /* 0x00000001ff3d7424 */ /* 0x000fe200078e00ff */
[----:B------:R-:W-:Y:S01]  /*6330*/  @P1 LOP3.LUT P2, RZ, R92, 0xff, RZ, 0xc0, !PT ;  /* 0x000000ff5cff1812 */ /* 0x000fe2000784c0ff */
[----:B------:R-:W-:Y:S01]  /*6340*/  IMAD R48, R45, 0x80, R46 ;  /* 0x000000802d307824 */ /* 0x000fe200078e022e */
[----:B------:R-:W-:Y:S01]  /*6350*/  @P1 SEL R0, RZ, 0xffffffff, P3 ;  /* 0xffffffffff001807 */ /* 0x000fe20001800000 */
[----:B------:R-:W-:Y:S01]  /*6360*/  IMAD R110, R105, -0x10, R103 ;  /* 0xfffffff0696e7824 */ /* 0x000fe200078e0267 */
[----:B------:R-:W-:Y:S01]  /*6370*/  LOP3.LUT R101, R101, 0x1, RZ, 0x3c, !PT ;  /* 0x0000000165657812 */ /* 0x000fe200078e3cff */
[----:B------:R-:W-:Y:S01]  /*6380*/  IMAD.MOV.U32 R60, RZ, RZ, RZ ;  /* 0x000000ffff3c7224 */ /* 0x000fe200078e00ff */
[----:B------:R-:W-:Y:S02]  /*6390*/  @P0 SEL R0, R3, R0, !P2 ;  /* 0x0000000003000207 */ /* 0x000fe40005000000 */
[----:B------:R-:W-:Y:S02]  /*63a0*/  CS2R R82, SRZ ;  /* 0x0000000000527805 */ /* 0x000fe4000001ff00 */
[----:B------:R-:W-:Y:S02]  /*63b0*/  LEA R112, R45, UR48, 0x3 ;  /* 0x000000302d707c11 */ /* 0x000fe4000f8e18ff */
[----:B------:R-:W-:Y:S02]  /*63c0*/  CS2R R80, SRZ ;  /* 0x0000000000507805 */ /* 0x000fe4000001ff00 */
[----:B------:R-:W-:Y:S02]  /*63d0*/  @P1 LOP3.LUT R0, R0, 0x1, RZ, 0xc0, !PT ;  /* 0x0000000100001812 */ /* 0x000fe400078ec0ff */
[----:B------:R-:W-:Y:S02]  /*63e0*/  CS2R R74, SRZ ;  /* 0x00000000004a7805 */ /* 0x000fe4000001ff00 */
[----:B------:R-:W-:Y:S02]  /*63f0*/  PLOP3.LUT P2, PT, PT, PT, UP1, 0x80, 0x8 ;  /* 0x000000000008781c */ /* 0x000fe40003f4f018 */
[----:B------:R-:W-:Y:S02]  /*6400*/  CS2R R72, SRZ ;  /* 0x0000000000487805 */ /* 0x000fe4000001ff00 */
[----:B------:R-:W-:Y:S02]  /*6410*/  ISETP.NE.U32.OR P5, PT, R0, 0x1, !P1 ;  /* 0x000000010000780c */ /* 0x000fe40004fa5470 */
[----:B------:R-:W-:Y:S02]  /*6420*/  CS2R R66, SRZ ;  /* 0x0000000000427805 */ /* 0x000fe4000001ff00 */
[----:B------:R-:W-:Y:S02]  /*6430*/  LOP3.LUT P4, R108, R92, 0xff, RZ, 0xc0, !PT ;  /* 0x000000ff5c6c7812 */ /* 0x000fe4000788c0ff */
[----:B------:R-:W-:Y:S02]  /*6440*/  CS2R R64, SRZ ;  /* 0x0000000000407805 */ /* 0x000fe4000001ff00 */
[----:B------:R-:W-:Y:S02]  /*6450*/  SEL R2, RZ, 0xffffffff, P3 ;  /* 0xffffffffff027807 */ /* 0x000fe40001800000 */
[----:B------:R-:W-:Y:S02]  /*6460*/  CS2R R58, SRZ ;  /* 0x00000000003a7805 */ /* 0x000fe4000001ff00 */
[----:B------:R-:W-:Y:S02]  /*6470*/  P2R R111, PR, RZ, 0x20 ;  /* 0x00000020ff6f7803 */ /* 0x000fe40000000000 */
[----:B------:R-:W-:Y:S02]  /*6480*/  CS2R R56, SRZ ;  /* 0x0000000000387805 */ /* 0x000fe4000001ff00 */
[----:B------:R-:W-:Y:S02]  /*6490*/  @P2 SEL R2, R3, R2, !P4 ;  /* 0x0000000203022207 */ /* 0x000fe40006000000 */
[----:B------:R-:W-:Y:S02]  /*64a0*/  @P5 SHF.L.U32 R0, R101, 0x1f, RZ ;  /* 0x0000001f65005819 */ /* 0x000fe400000006ff */
[----:B------:R-:W-:Y:S02]  /*64b0*/  LOP3.LUT R2, R2, 0x1, RZ, 0xc0, !PT ;  /* 0x0000000102027812 */ /* 0x000fe400078ec0ff */
[----:B------:R1:W3:Y:S02]  /*64c0*/  @P5 SYNCS.PHASECHK.TRANS64.TRYWAIT P1, [UR48+0x40], R0 ;  /* 0x00004000ff0055a7 */ /* 0x0002e40008021130 */
[----:B------:R-:W-:Y:S04]  /*64d0*/  ISETP.NE.U32.AND P2, PT, R2, 0x1, PT ;  /* 0x000000010200780c */ /* 0x000fe80003f45070 */
[----:B------:R-:W-:Y:S02]  /*64e0*/  P2R R62, PR, RZ, 0x4 ;  /* 0x00000004ff3e7803 */ /* 0x000fe40000000000 */
[----:B-1----:R-:W-:Y:S04]  /*64f0*/  SHF.L.U32 R0, R100, 0x1f, RZ ;  /* 0x0000001f64007819 */ /* 0x002fe800000006ff */
[----:B------:R1:W4:Y:S01]  /*6500*/  SYNCS.PHASECHK.TRANS64.TRYWAIT P0, [R112+URZ+0xb0], R0 ;  /* 0x0000b000700075a7 */ /* 0x00032200080011ff */
[----:B---3--:R-:W-:Y:S01]  /*6510*/  @P5 SEL R61, RZ, 0x1, !P1 ;  /* 0x00000001ff3d5807 */ /* 0x008fe20004800000 */
[----:B-1----:R-:W-:Y:S06]  /*6520*/  @!P5 BRA `(.L_x_109) ;  /* 0x000000000058d947 */ /* 0x002fec0003800000 */
[----:B------:R-:W-:Y:S01]  /*6530*/  IMAD.MOV.U32 R83, RZ, RZ, RZ ;  /* 0x000000ffff537224 */ /* 0x000fe200078e00ff */
[----:B------:R-:W-:Y:S01]  /*6540*/  ISETP.NE.AND P1, PT, R61, RZ, PT ;  /* 0x000000ff3d00720c */ /* 0x000fe20003f25270 */
[----:B------:R-:W-:Y:S01]  /*6550*/  BSSY B0, `(.L_x_110) ;  /* 0x000000c000007945 */ /* 0x000fe20003800000 */
[----:B------:R-:W-:Y:S02]  /*6560*/  CS2R R58, SRZ ;  /* 0x00000000003a7805 */ /* 0x000fe4000001ff00 */
[----:B------:R-:W-:Y:S02]  /*6570*/  CS2R R56, SRZ ;  /* 0x0000000000387805 */ /* 0x000fe4000001ff00 */
[----:B------:R-:W-:Y:S02]  /*6580*/  CS2R R66, SRZ ;  /* 0x0000000000427805 */ /* 0x000fe4000001ff00 */
[----:B------:R-:W-:Y:S02]  /*6590*/  CS2R R64, SRZ ;  /* 0x0000000000407805 */ /* 0x000fe4000001ff00 */
[----:B------:R-:W-:Y:S02]  /*65a0*/  CS2R R74, SRZ ;  /* 0x00000000004a7805 */ /* 0x000fe4000001ff00 */
[----:B------:R-:W-:Y:S02]  /*65b0*/  CS2R R72, SRZ ;  /* 0x0000000000487805 */ /* 0x000fe4000001ff00 */
[----:B------:R-:W-:Y:S01]  /*65c0*/  CS2R R80, SRZ ;  /* 0x0000000000507805 */ /* 0x000fe2000001ff00 */
[----:B------:R-:W-:Y:S06]  /*65d0*/  @P1 BRA `(.L_x_111) ;  /* 0x00000000000c1947 */ /* 0x000fec0003800000 */
[----:B------:R-:W-:Y:S04]  /*65e0*/  SHF.L.U32 R3, R101, 0x1f, RZ ;  /* 0x0000001f65037819 */ /* 0x000fe800000006ff */
[----:B------:R-:W1:Y:S02]  /*65f0*/  SYNCS.PHASECHK.TRANS64.TRYWAIT P1, [UR48+0x40], R3 ;  /* 0x00004003ff0075a7 */ /* 0x000e640008021130 */
[----:B-1----:R-:W-:Y:S05]  /*6600*/  @!P1 BRA `(.L_x_112) ;  /* 0x0000003c00fc9947 */ /* 0x002fea0003800000 */
.L_x_111:
[----:B------:R-:W-:Y:S05]  /*6610*/  BSYNC B0 ;  /* 0x0000000000007941 */ /* 0x000fea0003800000 */
.L_x_110:
[----:B------:R-:W-:Y:S01]  /*6620*/  ISETP.NE.AND P1, PT, R62, RZ, PT ;  /* 0x000000ff3e00720c */ /* 0x000fe20003f25270 */
[----:B------:R-:W-:Y:S11]  /*6630*/  HFMA2 R60, -RZ, RZ, 0, 5.9604644775390625e-08 ;  /* 0x00000001ff3c7431 */ /* 0x000ff600000001ff */
[----:B------:R-:W-:Y:S01]  /*6640*/  @!UPT UIADD3 URZ, UPT, UPT, URZ, URZ, URZ ;  /* 0x000000fffffff290 */ /* 0x000fe2000fffe0ff */
[----:B------:R3:W1:Y:S04]  /*6650*/  @P1 LDS.128 R56, [R104] ;  /* 0x0000000068381984 */ /* 0x0006680000000c00 */
[----:B------:R3:W1:Y:S04]  /*6660*/  @P1 LDS.128 R64, [R103+0x10] ;  /* 0x0000100067401984 */ /* 0x0006680000000c00 */
[----:B------:R3:W1:Y:S04]  /*6670*/  @P1 LDS.128 R72, [R102+0x20] ;  /* 0x0000200066481984 */ /* 0x0006680000000c00 */
[----:B------:R3:W1:Y:S02]  /*6680*/  @P1 LDS.128 R80, [R110+0x30] ;  /* 0x000030006e501984 */ /* 0x0006640000000c00 */
.L_x_109:
[----:B------:R-:W-:Y:S05]  /*6690*/  BSYNC B1 ;  /* 0x0000000000017941 */ /* 0x000fea0003800000 */
.L_x_108:
[----:B-1----:R-:W-:Y:S04]  /*66a0*/  SHF.R.U32.HI R2, RZ, 0x15, R48 ;  /* 0x00000015ff027819 */ /* 0x002fe80000011630 */
[----:B------:R-:W-:Y:S01]  /*66b0*/  LOP3.LUT P1, RZ, R2, 0x3, R96, 0x48, !PT ;  /* 0x0000000302ff7812 */ /* 0x000fe20007824860 */
[----:B------:R-:W-:Y:S01]  /*66c0*/  @!UPT UIADD3 URZ, UPT, UPT, URZ, URZ, URZ ;  /* 0x000000fffffff290 */ /* 0x000fe2000fffe0ff */
[----:B----4-:R-:W-:Y:S11]  /*66d0*/  @P0 BRA `(.L_x_113) ;  /* 0x0000000000080947 */ /* 0x010ff60003800000 */
[----:B------:R-:W1:Y:S02]  /*66e0*/  SYNCS.PHASECHK.TRANS64.TRYWAIT P0, [R112+URZ+0xb0], R0 ;  /* 0x0000b000700075a7 */ /* 0x000e6400080011ff */
[----:B-1----:R-:W-:Y:S05]  /*66f0*/  @!P0 BRA `(.L_x_114) ;  /* 0x0000003c00d88947 */ /* 0x002fea0003800000 */
.L_x_113:
[----:B------:R-:W-:Y:S05]  /*6700*/  @!P1 BRA `(.L_x_115) ;  /* 0x0000000000409947 */ /* 0x000fea0003800000 */
[----:B------:R-:W4:Y:S01]  /*6710*/  LDCU.64 UR8, c[0x4][0x70] ;  /* 0x01000e00ff0877ac */ /* 0x000f220008000a00 */
[----:B------:R-:W-:Y:S01]  /*6720*/  MOV R3, 0x0 ;  /* 0x0000000000037802 */ /* 0x000fe20000000f00 */
[----:B------:R-:W-:Y:S02]  /*6730*/  HFMA2 R12, -RZ, RZ, 0, 5.9604644775390625e-08 ;  /* 0x00000001ff0c7431 */ /* 0x000fe400000001ff */
[----:B------:R-:W-:Y:S02]  /*6740*/  IMAD.MOV.U32 R8, RZ, RZ, 0x192 ;  /* 0x00000192ff087424 */ /* 0x000fe400078e00ff */
[----:B------:R-:W-:Y:S01]  /*6750*/  IMAD.MOV.U32 R13, RZ, RZ, RZ ;  /* 0x000000ffff0d7224 */ /* 0x000fe200078e00ff */
[----:B------:R-:W5:Y:S01]  /*6760*/  LDCU.64 UR6, c[0x4][0x78] ;  /* 0x01000f00ff0677ac */ /* 0x000f620008000a00 */
[----:B------:R-:W1:Y:S01]  /*6770*/  LDC.64 R2, c[0x4][R3] ;  /* 0x0100000003027b82 */ /* 0x000e620000000a00 */
[----:B------:R-:W2:Y:S01]  /*6780*/  LDCU.64 UR4, c[0x4][0x10] ;  /* 0x01000200ff0477ac */ /* 0x000ea20008000a00 */
[----:B----4-:R-:W-:Y:S01]  /*6790*/  MOV R5, UR9 ;  /* 0x0000000900057c02 */ /* 0x010fe20008000f00 */
[----:B------:R-:W-:Y:S01]  /*67a0*/  IMAD.U32 R4, RZ, RZ, UR8 ;  /* 0x00000008ff047e24 */ /* 0x000fe2000f8e00ff */
[----:B-----5:R-:W-:Y:S01]  /*67b0*/  MOV R7, UR7 ;  /* 0x0000000700077c02 */ /* 0x020fe20008000f00 */
[----:B------:R-:W-:Y:S01]  /*67c0*/  IMAD.U32 R6, RZ, RZ, UR6 ;  /* 0x00000006ff067e24 */ /* 0x000fe2000f8e00ff */
[----:B--2---:R-:W-:Y:S01]  /*67d0*/  MOV R11, UR5 ;  /* 0x00000005000b7c02 */ /* 0x004fe20008000f00 */
[----:B------:R-:W-:Y:S02]  /*67e0*/  IMAD.U32 R10, RZ, RZ, UR4 ;  /* 0x00000004ff0a7e24 */ /* 0x000fe4000f8e00ff */
[----:B------:R-:W-:Y:S07]  /*67f0*/  LEPC R20, `(.L_x_115) ;  /* 0x000000001014794e */ /* 0x000fee0000000000 */
[----:B-1-3--:R-:W-:Y:S05]  /*6800*/  CALL.ABS.NOINC R2 ;  /* 0x0000000002007343 */ /* 0x00afea0003c00000 */
.L_x_115:
[----:B------:R-:W-:Y:S05]  /*6810*/  WARPSYNC.ALL ;  /* 0x0000000000007948 */ /* 0x000fea0003800000 */
[----:B------:R-:W-:Y:S01]  /*6820*/  R2UR UR4, R48 ;  /* 0x00000000300472ca */ /* 0x000fe200000e0000 */
[--C-:B------:R-:W-:Y:S01]  /*6830*/  HADD2.F32 R50, -RZ, R56.reuse.H0_H0 ;  /* 0x20000038ff327230 */ /* 0x100fe20000004100 */
[----:B------:R-:W-:Y:S01]  /*6840*/  ISETP.NE.AND P0, PT, R106, RZ, PT ;  /* 0x000000ff6a00720c */ /* 0x000fe20003f05270 */
[----:B------:R-:W-:Y:S01]  /*6850*/  HADD2.F32 R51, -RZ, R56.H1_H1 ;  /* 0x30000038ff337230 */ /* 0x000fe20000004100 */
[----:B------:R-:W-:Y:S01]  /*6860*/  BSSY.RECONVERGENT B0, `(.L_x_116) ;  /* 0x000008a000007945 */ /* 0x000fe20003800200 */
[--C-:B------:R-:W-:Y:S08]  /*6870*/  HADD2.F32 R52, -RZ, R57.reuse.H0_H0 ;  /* 0x20000039ff347230 */ /* 0x100ff00000004100 */
[----:B------:R-:W1:Y:S02]  /*6880*/  LDTM.x32 R4, tmem[UR4] ;  /* 0x00000004000479ee */ /* 0x000e6400082c0000 */
[C---:B-12---:R-:W-:Y:S01]  /*6890*/  FMUL R0, R47.reuse, R4 ;  /* 0x000000042f007220 */ /* 0x046fe20000400000 */
[C---:B------:R-:W-:Y:S01]  /*68a0*/  FMUL R2, R47.reuse, R5 ;  /* 0x000000052f027220 */ /* 0x040fe20000400000 */
[C---:B------:R-:W-:Y:S01]  /*68b0*/  FMUL R4, R47.reuse, R8 ;  /* 0x000000082f047220 */ /* 0x040fe20000400000 */
[----:B------:R-:W-:Y:S01]  /*68c0*/  FMUL R3, R47, R6 ;  /* 0x000000062f037220 */ /* 0x000fe20000400000 */
[C---:B------:R-:W-:Y:S01]  /*68d0*/  FFMA R0, R49.reuse, R50, R0 ;  /* 0x0000003231007223 */ /* 0x040fe20000000000 */
[----:B------:R-:W-:Y:S01]  /*68e0*/  FFMA R2, R49, R51, R2 ;  /* 0x0000003331027223 */ /* 0x000fe20000000002 */
[C---:B------:R-:W-:Y:S01]  /*68f0*/  FMUL R5, R47.reuse, R9 ;  /* 0x000000092f057220 */ /* 0x040fe20000400000 */
        /* <DEDUP_REMOVED lines=16> */
[----:B------:R-:W-:Y:S02]  /*6a00*/  HADD2.F32 R32, -RZ, R57.H1_H1 ;  /* 0x30000039ff207230 */ /* 0x000fe40000004100 */
[C---:B------:R-:W-:Y:S01]  /*6a10*/  FMUL R26, R47.reuse, R30 ;  /* 0x0000001e2f1a7220 */ /* 0x040fe20000400000 */
[----:B------:R-:W-:Y:S01]  /*6a20*/  FMUL R29, R47, R33 ;  /* 0x000000212f1d7220 */ /* 0x000fe20000400000 */
[--C-:B------:R-:W-:Y:S02]  /*6a30*/  HADD2.F32 R33, -RZ, R58.reuse.H0_H0 ;  /* 0x2000003aff217230 */ /* 0x100fe40000004100 */
[----:B------:R-:W-:Y:S01]  /*6a40*/  FFMA R3, R49, R52, R3 ;  /* 0x0000003431037223 */ /* 0x000fe20000000003 */
[C---:B------:R-:W-:Y:S01]  /*6a50*/  FMUL R7, R47.reuse, R7 ;  /* 0x000000072f077220 */ /* 0x040fe20000400000 */
[----:B------:R-:W-:Y:S01]  /*6a60*/  FMUL R30, R47, R34 ;  /* 0x000000222f1e7220 */ /* 0x000fe20000400000 */
[----:B------:R-:W-:Y:S01]  /*6a70*/  HADD2.F32 R34, -RZ, R58.H1_H1 ;  /* 0x3000003aff227230 */ /* 0x000fe20000004100 */
[----:B------:R-:W-:Y:S01]  /*6a80*/  F2FP.F16.F32.PACK_AB R52, R2, R0 ;  /* 0x000000000234723e */ /* 0x000fe200000000ff */
[--C-:B------:R-:W-:Y:S02]  /*6a90*/  HADD2.F32 R0, -RZ, R59.reuse.H0_H0 ;  /* 0x2000003bff007230 */ /* 0x100fe40000004100 */
[C---:B------:R-:W-:Y:S01]  /*6aa0*/  FFMA R7, R49.reuse, R32, R7 ;  /* 0x0000002031077223 */ /* 0x040fe20000000007 */
[----:B------:R-:W-:Y:S02]  /*6ab0*/  HADD2.F32 R2, -RZ, R59.H1_H1 ;  /* 0x3000003bff027230 */ /* 0x000fe40000004100 */
[C---:B------:R-:W-:Y:S01]  /*6ac0*/  FFMA R4, R49.reuse, R33, R4 ;  /* 0x0000002131047223 */ /* 0x040fe20000000004 */
[C---:B------:R-:W-:Y:S01]  /*6ad0*/  FFMA R5, R49.reuse, R34, R5 ;  /* 0x0000002231057223 */ /* 0x040fe20000000005 */
[----:B------:R-:W-:Y:S01]  /*6ae0*/  FFMA R6, R49, R0, R6 ;  /* 0x0000000031067223 */ /* 0x000fe20000000006 */
[--C-:B------:R-:W-:Y:S02]  /*6af0*/  HADD2.F32 R0, -RZ, R64.reuse.H0_H0 ;  /* 0x20000040ff007230 */ /* 0x100fe40000004100 */
[----:B------:R-:W-:Y:S01]  /*6b00*/  FMUL R11, R47, R11 ;  /* 0x0000000b2f0b7220 */ /* 0x000fe20000400000 */
[----:B------:R-:W-:Y:S01]  /*6b10*/  F2FP.F16.F32.PACK_AB R53, R7, R3 ;  /* 0x000000030735723e */ /* 0x000fe200000000ff */
[--C-:B------:R-:W-:Y:S02]  /*6b20*/  HADD2.F32 R3, -RZ, R65.reuse.H0_H0 ;  /* 0x20000041ff037230 */ /* 0x100fe40000004100 */
[----:B------:R-:W-:Y:S01]  /*6b30*/  FMUL R15, R47, R15 ;  /* 0x0000000f2f0f7220 */ /* 0x000fe20000400000 */
[C---:B------:R-:W-:Y:S01]  /*6b40*/  FFMA R11, R49.reuse, R2, R11 ;  /* 0x00000002310b7223 */ /* 0x040fe2000000000b */
[----:B------:R-:W-:Y:S02]  /*6b50*/  HADD2.F32 R2, -RZ, R64.H1_H1 ;  /* 0x30000040ff027230 */ /* 0x000fe40000004100 */
[----:B------:R-:W-:Y:S01]  /*6b60*/  FFMA R8, R49, R0, R8 ;  /* 0x0000000031087223 */ /* 0x000fe20000000008 */
[----:B------:R-:W-:Y:S02]  /*6b70*/  HADD2.F32 R0, -RZ, R65.H1_H1 ;  /* 0x30000041ff007230 */ /* 0x000fe40000004100 */
[C---:B------:R-:W-:Y:S01]  /*6b80*/  FMUL R19, R47.reuse, R19 ;  /* 0x000000132f137220 */ /* 0x040fe20000400000 */
[----:B------:R-:W-:Y:S01]  /*6b90*/  FMUL R23, R47, R23 ;  /* 0x000000172f177220 */ /* 0x000fe20000400000 */
[C---:B------:R-:W-:Y:S01]  /*6ba0*/  FFMA R9, R49.reuse, R2, R9 ;  /* 0x0000000231097223 */ /* 0x040fe20000000009 */
[C---:B------:R-:W-:Y:S01]  /*6bb0*/  FFMA R10, R49.reuse, R3, R10 ;  /* 0x00000003310a7223 */ /* 0x040fe2000000000a */
[----:B------:R-:W-:Y:S01]  /*6bc0*/  FFMA R15, R49, R0, R15 ;  /* 0x00000000310f7223 */ /* 0x000fe2000000000f */
[--C-:B------:R-:W-:Y:S02]  /*6bd0*/  HADD2.F32 R2, -RZ, R66.reuse.H0_H0 ;  /* 0x20000042ff027230 */ /* 0x100fe40000004100 */
[----:B------:R-:W-:Y:S01]  /*6be0*/  FMUL R27, R47, R27 ;  /* 0x0000001b2f1b7220 */ /* 0x000fe20000400000 */
[----:B------:R-:W-:Y:S01]  /*6bf0*/  HADD2.F32 R0, -RZ, R66.H1_H1 ;  /* 0x30000042ff007230 */ /* 0x000fe20000004100 */
[----:B------:R-:W-:Y:S01]  /*6c00*/  F2FP.F16.F32.PACK_AB R54, R5, R4 ;  /* 0x000000040536723e */ /* 0x000fe200000000ff */
[--C-:B------:R-:W-:Y:S02]  /*6c10*/  HADD2.F32 R3, -RZ, R67.reuse.H0_H0 ;  /* 0x20000043ff037230 */ /* 0x100fe40000004100 */
[C---:B------:R-:W-:Y:S01]  /*6c20*/  FFMA R12, R49.reuse, R2, R12 ;  /* 0x00000002310c7223 */ /* 0x040fe2000000000c */
[--C-:B------:R-:W-:Y:S02]  /*6c30*/  HADD2.F32 R2, -RZ, R72.reuse.H0_H0 ;  /* 0x20000048ff027230 */ /* 0x100fe40000004100 */
[C---:B------:R-:W-:Y:S01]  /*6c40*/  FFMA R13, R49.reuse, R0, R13 ;  /* 0x00000000310d7223 */ /* 0x040fe2000000000d */
[----:B------:R-:W-:Y:S02]  /*6c50*/  HADD2.F32 R0, -RZ, R67.H1_H1 ;  /* 0x30000043ff007230 */ /* 0x000fe40000004100 */
[----:B------:R-:W-:Y:S01]  /*6c60*/  FFMA R14, R49, R3, R14 ;  /* 0x00000003310e7223 */ /* 0x000fe2000000000e */
[----:B------:R-:W-:Y:S01]  /*6c70*/  HADD2.F32 R3, -RZ, R72.H1_H1 ;  /* 0x30000048ff037230 */ /* 0x000fe20000004100 */
[----:B------:R-:W-:Y:S01]  /*6c80*/  F2FP.F16.F32.PACK_AB R55, R11, R6 ;  /* 0x000000060b37723e */ /* 0x000fe200000000ff */
[----:B------:R-:W-:Y:S01]  /*6c90*/  FMUL R31, R47, R31 ;  /* 0x0000001f2f1f7220 */ /* 0x000fe20000400000 */
[C---:B------:R-:W-:Y:S01]  /*6ca0*/  FFMA R19, R49.reuse, R0, R19 ;  /* 0x0000000031137223 */ /* 0x040fe20000000013 */
[--C-:B------:R-:W-:Y:S02]  /*6cb0*/  HADD2.F32 R0, -RZ, R73.reuse.H0_H0 ;  /* 0x20000049ff007230 */ /* 0x100fe40000004100 */
[C---:B------:R-:W-:Y:S01]  /*6cc0*/  FFMA R16, R49.reuse, R2, R16 ;  /* 0x0000000231107223 */ /* 0x040fe20000000010 */
[----:B------:R1:W-:Y:S01]  /*6cd0*/  STS.128 [R104], R52 ;  /* 0x0000003468007388 */ /* 0x0003e20000000c00 */
[C---:B------:R-:W-:Y:S01]  /*6ce0*/  FFMA R17, R49.reuse, R3, R17 ;  /* 0x0000000331117223 */ /* 0x040fe20000000011 */
[----:B------:R-:W-:Y:S02]  /*6cf0*/  HADD2.F32 R2, -RZ, R73.H1_H1 ;  /* 0x30000049ff027230 */ /* 0x000fe40000004100 */
[----:B------:R-:W-:Y:S01]  /*6d00*/  FFMA R18, R49, R0, R18 ;  /* 0x0000000031127223 */ /* 0x000fe20000000012 */
[--C-:B------:R-:W-:Y:S01]  /*6d10*/  HADD2.F32 R0, -RZ, R74.reuse.H0_H0 ;  /* 0x2000004aff007230 */ /* 0x100fe20000004100 */
[----:B------:R-:W-:Y:S01]  /*6d20*/  F2FP.F16.F32.PACK_AB R8, R9, R8 ;  /* 0x000000080908723e */ /* 0x000fe200000000ff */
[--C-:B------:R-:W-:Y:S02]  /*6d30*/  HADD2.F32 R3, -RZ, R75.reuse.H0_H0 ;  /* 0x2000004bff037230 */ /* 0x100fe40000004100 */
[C---:B------:R-:W-:Y:S01]  /*6d40*/  FFMA R23, R49.reuse, R2, R23 ;  /* 0x0000000231177223 */ /* 0x040fe20000000017 */
[----:B------:R-:W-:Y:S02]  /*6d50*/  HADD2.F32 R2, -RZ, R74.H1_H1 ;  /* 0x3000004aff027230 */ /* 0x000fe40000004100 */
[----:B------:R-:W-:Y:S01]  /*6d60*/  FFMA R20, R49, R0, R20 ;  /* 0x0000000031147223 */ /* 0x000fe20000000014 */
[----:B------:R-:W-:Y:S01]  /*6d70*/  HADD2.F32 R0, -RZ, R75.H1_H1 ;  /* 0x3000004bff007230 */ /* 0x000fe20000004100 */
[----:B------:R-:W-:Y:S01]  /*6d80*/  F2FP.F16.F32.PACK_AB R9, R15, R10 ;  /* 0x0000000a0f09723e */ /* 0x000fe200000000ff */
[----:B------:R-:W-:Y:S02]  /*6d90*/  HADD2.F32 R4, -RZ, R83.H0_H0 ;  /* 0x20000053ff047230 */ /* 0x000fe40000004100 */
[C---:B------:R-:W-:Y:S01]  /*6da0*/  FFMA R21, R49.reuse, R2, R21 ;  /* 0x0000000231157223 */ /* 0x040fe20000000015 */
[C---:B------:R-:W-:Y:S01]  /*6db0*/  FFMA R22, R49.reuse, R3, R22 ;  /* 0x0000000331167223 */ /* 0x040fe20000000016 */
[----:B------:R-:W-:Y:S01]  /*6dc0*/  FFMA R27, R49, R0, R27 ;  /* 0x00000000311b7223 */ /* 0x000fe2000000001b */
[--C-:B------:R-:W-:Y:S01]  /*6dd0*/  HADD2.F32 R2, -RZ, R80.reuse.H0_H0 ;  /* 0x20000050ff027230 */ /* 0x100fe20000004100 */
[----:B------:R-:W-:Y:S01]  /*6de0*/  F2FP.F16.F32.PACK_AB R10, R13, R12 ;  /* 0x0000000c0d0a723e */ /* 0x000fe200000000ff */
[----:B------:R-:W-:Y:S01]  /*6df0*/  HADD2.F32 R0, -RZ, R80.H1_H1 ;  /* 0x30000050ff007230 */ /* 0x000fe20000004100 */
[----:B------:R-:W-:Y:S01]  /*6e00*/  F2FP.F16.F32.PACK_AB R11, R19, R14 ;  /* 0x0000000e130b723e */ /* 0x000fe200000000ff */
[--C-:B------:R-:W-:Y:S02]  /*6e10*/  HADD2.F32 R3, -RZ, R81.reuse.H0_H0 ;  /* 0x20000051ff037230 */ /* 0x100fe40000004100 */
[C---:B------:R-:W-:Y:S01]  /*6e20*/  FFMA R24, R49.reuse, R2, R24 ;  /* 0x0000000231187223 */ /* 0x040fe20000000018 */
[--C-:B------:R-:W-:Y:S02]  /*6e30*/  HADD2.F32 R2, -RZ, R82.reuse.H0_H0 ;  /* 0x20000052ff027230 */ /* 0x100fe40000004100 */
[C---:B------:R-:W-:Y:S01]  /*6e40*/  FFMA R25, R49.reuse, R0, R25 ;  /* 0x0000000031197223 */ /* 0x040fe20000000019 */
[----:B------:R1:W-:Y:S01]  /*6e50*/  STS.128 [R103+0x10], R8 ;  /* 0x0000100867007388 */ /* 0x0003e20000000c00 */
[----:B------:R-:W-:Y:S02]  /*6e60*/  HADD2.F32 R0, -RZ, R81.H1_H1 ;  /* 0x30000051ff007230 */ /* 0x000fe40000004100 */
[----:B------:R-:W-:Y:S01]  /*6e70*/  FFMA R26, R49, R3, R26 ;  /* 0x00000003311a7223 */ /* 0x000fe2000000001a */
[----:B------:R-:W-:Y:S01]  /*6e80*/  HADD2.F32 R3, -RZ, R82.H1_H1 ;  /* 0x30000052ff037230 */ /* 0x000fe20000004100 */
[----:B------:R-:W-:Y:S01]  /*6e90*/  F2FP.F16.F32.PACK_AB R16, R17, R16 ;  /* 0x000000101110723e */ /* 0x000fe200000000ff */
[----:B------:R-:W-:Y:S01]  /*6ea0*/  HADD2.F32 R5, -RZ, R83.H1_H1 ;  /* 0x30000053ff057230 */ /* 0x000fe20000004100 */
[----:B------:R-:W-:Y:S01]  /*6eb0*/  F2FP.F16.F32.PACK_AB R17, R23, R18 ;  /* 0x000000121711723e */ /* 0x000fe200000000ff */
[----:B------:R-:W-:Y:S01]  /*6ec0*/  FFMA R31, R49, R0, R31 ;  /* 0x00000000311f7223 */ /* 0x000fe2000000001f */
[----:B------:R-:W-:Y:S01]  /*6ed0*/  FMUL R35, R47, R35 ;  /* 0x000000232f237220 */ /* 0x000fe20000400000 */
[----:B------:R-:W-:Y:S01]  /*6ee0*/  F2FP.F16.F32.PACK_AB R18, R21, R20 ;  /* 0x000000141512723e */ /* 0x000fe200000000ff */
[----:B------:R-:W-:Y:S01]  /*6ef0*/  FFMA R28, R49, R2, R28 ;  /* 0x00000002311c7223 */ /* 0x000fe2000000001c */
[----:B------:R-:W-:Y:S01]  /*6f00*/  F2FP.F16.F32.PACK_AB R19, R27, R22 ;  /* 0x000000161b13723e */ /* 0x000fe200000000ff */
[C---:B------:R-:W-:Y:S01]  /*6f10*/  FFMA R29, R49.reuse, R3, R29 ;  /* 0x00000003311d7223 */ /* 0x040fe2000000001d */
[C---:B------:R-:W-:Y:S01]  /*6f20*/  FFMA R30, R49.reuse, R4, R30 ;  /* 0x00000004311e7223 */ /* 0x040fe2000000001e */
[----:B------:R-:W-:Y:S01]  /*6f30*/  FFMA R35, R49, R5, R35 ;  /* 0x0000000531237223 */ /* 0x000fe20000000023 */
[----:B------:R-:W-:Y:S01]  /*6f40*/  F2FP.F16.F32.PACK_AB R24, R25, R24 ;  /* 0x000000181918723e */ /* 0x000fe200000000ff */
[----:B------:R1:W-:Y:S01]  /*6f50*/  STS.128 [R102+0x20], R16 ;  /* 0x0000201066007388 */ /* 0x0003e20000000c00 */
[----:B------:R-:W-:Y:S02]  /*6f60*/  F2FP.F16.F32.PACK_AB R25, R31, R26 ;  /* 0x0000001a1f19723e */ /* 0x000fe400000000ff */
[----:B------:R-:W-:Y:S02]  /*6f70*/  F2FP.F16.F32.PACK_AB R26, R29, R28 ;  /* 0x0000001c1d1a723e */ /* 0x000fe400000000ff */
[----:B------:R-:W-:Y:S05]  /*6f80*/  F2FP.F16.F32.PACK_AB R27, R35, R30 ;  /* 0x0000001e231b723e */ /* 0x000fea00000000ff */
[----:B------:R1:W-:Y:S01]  /*6f90*/  STS.128 [R110+0x30], R24 ;  /* 0x000030186e007388 */ /* 0x0003e20000000c00 */
[----:B------:R-:W-:Y:S01]  /*6fa0*/  @!PT LDS RZ, [RZ] ;  /* 0x00000000fffff984 */ /* 0x000fe20000000800 */
[----:B------:R-:W-:Y:S01]  /*6fb0*/  @!PT LDS RZ, [RZ] ;  /* 0x00000000fffff984 */ /* 0x000fe20000000800 */
[----:B------:R-:W-:Y:S01]  /*6fc0*/  @!PT LDS RZ, [RZ] ;  /* 0x00000000fffff984 */ /* 0x000fe20000000800 */
[----:B------:R-:W-:Y:S01]  /*6fd0*/  @!PT LDS RZ, [RZ] ;  /* 0x00000000fffff984 */ /* 0x000fe20000000800 */
[----:B------:R2:W-:Y:S07]  /*6fe0*/  MEMBAR.ALL.CTA ;  /* 0x0000000000007992 */ /* 0x0005ee0000008000 */
[----:B--2---:R-:W2:Y:S02]  /*6ff0*/  FENCE.VIEW.ASYNC.S ;  /* 0x00000000000073c6 */ /* 0x004ea40000000000 */
[----:B--2---:R-:W-:Y:S06]  /*7000*/  BAR.SYNC.DEFER_BLOCKING 0x1, 0x80 ;  /* 0x0042000000007b1d */ /* 0x004fec0000010000 */
[----:B------:R-:W-:Y:S05]  /*7010*/  @P0 BRA `(.L_x_117) ;  /* 0x0000000000380947 */ /* 0x000fea0003800000 */
[----:B------:R-:W-:Y:S02]  /*7020*/  UIADD3 UR4, UPT, UPT, UR48, 0x200, URZ ;  /* 0x0000020030047890 */ /* 0x000fe4000fffe0ff */
[----:B------:R-:W-:Y:S01]  /*7030*/  UIADD3 UR8, UP0, UPT, UR52, 0x680, URZ ;  /* 0x0000068034087890 */ /* 0x000fe2000ff1e0ff */
[----:B------:R-:W-:Y:S01]  /*7040*/  UMOV UR43, UR36 ;  /* 0x00000024002b7c82 */ /* 0x000fe20008000000 */
[----:B------:R-:W-:Y:S02]  /*7050*/  UIADD3 UR5, UPT, UPT, UR41, 0x80, URZ ;  /* 0x0000008029057890 */ /* 0x000fe4000fffe0ff */
[----:B------:R-:W-:Y:S01]  /*7060*/  MOV R97, UR4 ;  /* 0x0000000400617c02 */ /* 0x000fe20008000f00 */
[----:B------:R-:W-:Y:S02]  /*7070*/  UIADD3.X UR9, UPT, UPT, URZ, UR53, URZ, UP0, !UPT ;  /* 0x00000035ff097290 */ /* 0x000fe400087fe4ff */
[----:B------:R-:W-:Y:S01]  /*7080*/  UIADD3 UR4, UPT, UPT, UR48, 0x1200, URZ ;  /* 0x0000120030047890 */ /* 0x000fe2000fffe0ff */
[----:B------:R-:W-:Y:S01]  /*7090*/  R2UR UR40, R97 ;  /* 0x00000000612872ca */ /* 0x000fe200000e0000 */
[----:B------:R-:W-:Y:S01]  /*70a0*/  UMOV UR6, UR42 ;  /* 0x0000002a00067c82 */ /* 0x000fe20008000000 */
[----:B------:R-:W-:Y:S11]  /*70b0*/  UMOV UR7, UR36 ;  /* 0x0000002400077c82 */ /* 0x000ff60008000000 */
[----:B------:R2:W-:Y:S01]  /*70c0*/  UTMASTG.3D [UR40], [UR8] ;  /* 0x00000028080073b5 */ /* 0x0005e20008010000 */
[----:B------:R2:W-:Y:S01]  /*70d0*/  UTMASTG.3D [UR4], [UR8] ;  /* 0x00000004080073b5 */ /* 0x0005e20008010000 */
[----:B------:R0:W-:Y:S01]  /*70e0*/  UTMACMDFLUSH ;  /* 0x00000000000079b7 */ /* 0x0001e20000000000 */
[----:B--2---:R-:W-:Y:S04]  /*70f0*/  DEPBAR.LE SB0, 0x1 ;  /* 0x000080400000791a */ /* 0x004fe80000000000 */
.L_x_117:
[----:B------:R-:W-:Y:S05]  /*7100*/  BSYNC.RECONVERGENT B0 ;  /* 0x0000000000007941 */ /* 0x000fea0003800200 */
.L_x_116:
[----:B------:R-:W-:Y:S01]  /*7110*/  BAR.SYNC.DEFER_BLOCKING 0x1, 0x80 ;  /* 0x0042000000007b1d */ /* 0x000fe20000010000 */
[----:B------:R-:W-:Y:S01]  /*7120*/  ISETP.NE.AND P1, PT, R111, RZ, PT ;  /* 0x000000ff6f00720c */ /* 0x000fe20003f25270 */
[----:B------:R-:W-:Y:S01]  /*7130*/  UISETP.NE.AND UP0, UPT, UR49, URZ, UPT ;  /* 0x000000ff3100728c */ /* 0x000fe2000bf05270 */
[----:B------:R-:W-:Y:S11]  /*7140*/  LEA R2, R60, UR48, 0x3 ;  /* 0x000000303c027c11 */ /* 0x000ff6000f8e18ff */
[----:B------:R-:W-:Y:S01]  /*7150*/  @P1 SHF.L.U32 R3, R101, 0x1f, RZ ;  /* 0x0000001f65031819 */ /* 0x000fe200000006ff */
[----:B------:R-:W-:Y:S06]  /*7160*/  BRA.U !UP0, `(.L_x_118) ;  /* 0x0000000108247547 */ /* 0x000fec000b800000 */
[----:B------:R-:W-:Y:S01]  /*7170*/  IMAD.U32 R4, RZ, RZ, UR51 ;  /* 0x00000033ff047e24 */ /* 0x000fe2000f8e00ff */
[----:B------:R-:W-:Y:S01]  /*7180*/  MOV R0, UR37 ;  /* 0x0000002500007c02 */ /* 0x000fe20008000f00 */
[----:B------:R-:W-:Y:S03]  /*7190*/  UIADD3 UR51, UPT, UPT, UR51, 0x1, URZ ;  /* 0x0000000133337890 */ /* 0x000fe6000fffe0ff */
[----:B------:R-:W-:Y:S01]  /*71a0*/  @P1 LEA R4, R4, UR48, 0x3 ;  /* 0x0000003004041c11 */ /* 0x000fe2000f8e18ff */
[----:B------:R-:W-:Y:S04]  /*71b0*/  UISETP.NE.AND UP0, UPT, UR51, 0x4, UPT ;  /* 0x000000043300788c */ /* 0x000fe8000bf05270 */
[----:B------:R-:W-:Y:S01]  /*71c0*/  @P1 VIADD R4, R4, 0x60 ;  /* 0x0000006004041836 */ /* 0x000fe20000000000 */
[----:B------:R-:W-:Y:S04]  /*71d0*/  USEL UR51, UR51, URZ, UP0 ;  /* 0x000000ff33337287 */ /* 0x000fe80008000000 */
[----:B------:R-:W-:Y:S04]  /*71e0*/  @P1 PRMT R0, R0, 0x654, R4 ;  /* 0x0000065400001816 */ /* 0x000fe80000000004 */
[----:B------:R2:W-:Y:S04]  /*71f0*/  @P1 SYNCS.ARRIVE.TRANS64.RED.A1T0 RZ, [R0+URZ], RZ ;  /* 0x000000ff00ff19a7 */ /* 0x0005e800081004ff */
.L_x_118:
[----:B------:R-:W4:Y:S01]  /*7200*/  @P1 SYNCS.PHASECHK.TRANS64.TRYWAIT P0, [R2+URZ+0x40], R3 ;  /* 0x00004003020015a7 */ /* 0x000f2200080011ff */
[----:B------:R-:W-:Y:S01]  /*7210*/  BSSY B1, `(.L_x_119) ;  /* 0x0000016000017945 */ /* 0x000fe20003800000 */
[----:B----4-:R-:W-:Y:S03]  /*7220*/  @P1 SEL R61, RZ, 0x1, !P0 ;  /* 0x00000001ff3d1807 */ /* 0x010fe60004000000 */
[----:B------:R-:W-:Y:S05]  /*7230*/  @!P1 BRA `(.L_x_120) ;  /* 0x00000000004c9947 */ /* 0x000fea0003800000 */
[----:B------:R-:W-:Y:S01]  /*7240*/  ISETP.NE.AND P0, PT, R61, RZ, PT ;  /* 0x000000ff3d00720c */ /* 0x000fe20003f05270 */
[----:B------:R-:W-:Y:S01]  /*7250*/  BSSY B0, `(.L_x_121) ;  /* 0x000000b000007945 */ /* 0x000fe20003800000 */
[----:B------:R-:W-:Y:S11]  /*7260*/  ISETP.NE.AND P1, PT, R62, RZ, PT ;  /* 0x000000ff3e00720c */ /* 0x000ff60003f25270 */
[----:B------:R-:W-:Y:S02]  /*7270*/  @!UPT UIADD3 URZ, UPT, UPT, URZ, URZ, URZ ;  /* 0x000000fffffff290 */ /* 0x000fe4000fffe0ff */
[C---:B------:R-:W-:Y:S01]  /*7280*/  @P1 IMAD R6, R60.reuse, 0x2000, R104 ;  /* 0x000020003c061824 */ /* 0x040fe200078e0268 */
[C---:B------:R-:W-:Y:S01]  /*7290*/  @P1 LEA R4, R60.reuse, R102, 0xd ;  /* 0x000000663c041211 */ /* 0x040fe200078e68ff */
[C---:B------:R-:W-:Y:S02]  /*72a0*/  @P1 IMAD R5, R60.reuse, 0x2000, R103 ;  /* 0x000020003c051824 */ /* 0x040fe400078e0267 */
[----:B------:R-:W-:Y:S01]  /*72b0*/  @P1 IMAD R3, R60, 0x2000, R110 ;  /* 0x000020003c031824 */ /* 0x000fe200078e026e */
[----:B------:R-:W-:Y:S06]  /*72c0*/  @P0 BRA `(.L_x_122) ;  /* 0x00000000000c0947 */ /* 0x000fec0003800000 */
[----:B--2---:R-:W-:Y:S04]  /*72d0*/  SHF.L.U32 R0, R101, 0x1f, RZ ;  /* 0x0000001f65007819 */ /* 0x004fe800000006ff */
[----:B------:R-:W2:Y:S02]  /*72e0*/  SYNCS.PHASECHK.TRANS64.TRYWAIT P0, [R2+URZ+0x40], R0 ;  /* 0x00004000020075a7 */ /* 0x000ea400080011ff */
[----:B--2---:R-:W-:Y:S05]  /*72f0*/  @!P0 BRA `(.L_x_123) ;  /* 0x0000003000ec8947 */ /* 0x004fea0003800000 */
.L_x_122:
[----:B------:R-:W-:Y:S05]  /*7300*/  BSYNC B0 ;  /* 0x0000000000007941 */ /* 0x000fea0003800000 */
.L_x_121:
[----:B------:R-:W-:Y:S02]  /*7310*/  ISETP.NE.AND P0, PT, R62, RZ, PT ;  /* 0x000000ff3e00720c */ /* 0x000fe40003f05270 */
[----:B------:R-:W-:Y:S11]  /*7320*/  IADD3 R60, PT, PT, R60, 0x1, RZ ;  /* 0x000000013c3c7810 */ /* 0x000ff60007ffe0ff */
[----:B------:R4:W1:Y:S04]  /*7330*/  @P0 LDS.128 R56, [R6] ;  /* 0x0000000006380984 */ /* 0x0008680000000c00 */
[----:B------:R4:W1:Y:S04]  /*7340*/  @P0 LDS.128 R64, [R5+0x10] ;  /* 0x0000100005400984 */ /* 0x0008680000000c00 */
[----:B------:R4:W1:Y:S04]  /*7350*/  @P0 LDS.128 R72, [R4+0x20] ;  /* 0x0000200004480984 */ /* 0x0008680000000c00 */
[----:B------:R4:W1:Y:S02]  /*7360*/  @P0 LDS.128 R80, [R3+0x30] ;  /* 0x0000300003500984 */ /* 0x0008640000000c00 */
.L_x_120:
[----:B------:R-:W-:Y:S05]  /*7370*/  BSYNC B1 ;  /* 0x0000000000017941 */ /* 0x000fea0003800000 */
.L_x_119:
[----:B--2---:R-:W-:Y:S05]  /*7380*/  VIADD R0, R48, 0x20 ;  /* 0x0000002030007836 */ /* 0x004fea0000000000 */
[----:B------:R-:W-:Y:S04]  /*7390*/  SHF.R.U32.HI R0, RZ, 0x15, R0 ;  /* 0x00000015ff007819 */ /* 0x000fe80000011600 */
[----:B------:R-:W-:Y:S11]  /*73a0*/  LOP3.LUT P0, RZ, R0, 0x3, R96, 0x48, !PT ;  /* 0x0000000300ff7812 */ /* 0x000ff60007804860 */
[----:B------:R-:W-:Y:S02]  /*73b0*/  @!UPT UIADD3 URZ, UPT, UPT, URZ, URZ, URZ ;  /* 0x000000fffffff290 */ /* 0x000fe4000fffe0ff */
[----:B------:R-:W-:Y:S05]  /*73c0*/  @!P0 BRA `(.L_x_124) ;  /* 0x0000000000408947 */ /* 0x000fea0003800000 */
[----:B------:R-:W2:Y:S01]  /*73d0*/  LDCU.64 UR8, c[0x4][0x70] ;  /* 0x01000e00ff0877ac */ /* 0x000ea20008000a00 */
[----:B----4-:R-:W-:Y:S01]  /*73e0*/  MOV R3, 0x0 ;  /* 0x0000000000037802 */ /* 0x010fe20000000f00 */
[----:B------:R-:W-:Y:S02]  /*73f0*/  HFMA2 R12, -RZ, RZ, 0, 5.9604644775390625e-08 ;  /* 0x00000001ff0c7431 */ /* 0x000fe400000001ff */
[----:B-1----:R-:W-:Y:S02]  /*7400*/  IMAD.MOV.U32 R8, RZ, RZ, 0x192 ;  /* 0x00000192ff087424 */ /* 0x002fe400078e00ff */
[----:B------:R-:W-:Y:S01]  /*7410*/  IMAD.MOV.U32 R13, RZ, RZ, RZ ;  /* 0x000000ffff0d7224 */ /* 0x000fe200078e00ff */
[----:B------:R-:W1:Y:S01]  /*7420*/  LDCU.64 UR6, c[0x4][0x78] ;  /* 0x01000f00ff0677ac */ /* 0x000e620008000a00 */
[----:B------:R-:W4:Y:S01]  /*7430*/  LDC.64 R2, c[0x4][R3] ;  /* 0x0100000003027b82 */ /* 0x000f220000000a00 */
[----:B------:R-:W5:Y:S01]  /*7440*/  LDCU.64 UR4, c[0x4][0x10] ;  /* 0x01000200ff0477ac */ /* 0x000f620008000a00 */
[----:B--2---:R-:W-:Y:S01]  /*7450*/  MOV R5, UR9 ;  /* 0x0000000900057c02 */ /* 0x004fe20008000f00 */
[----:B------:R-:W-:Y:S01]  /*7460*/  IMAD.U32 R4, RZ, RZ, UR8 ;  /* 0x00000008ff047e24 */ /* 0x000fe2000f8e00ff */
[----:B-1----:R-:W-:Y:S01]  /*7470*/  MOV R7, UR7 ;  /* 0x0000000700077c02 */ /* 0x002fe20008000f00 */
[----:B------:R-:W-:Y:S01]  /*7480*/  IMAD.U32 R6, RZ, RZ, UR6 ;  /* 0x00000006ff067e24 */ /* 0x000fe2000f8e00ff */
[----:B-----5:R-:W-:Y:S01]  /*7490*/  MOV R11, UR5 ;  /* 0x00000005000b7c02 */ /* 0x020fe20008000f00 */
[----:B------:R-:W-:Y:S02]  /*74a0*/  IMAD.U32 R10, RZ, RZ, UR4 ;  /* 0x00000004ff0a7e24 */ /* 0x000fe4000f8e00ff */
[----:B------:R-:W-:Y:S07]  /*74b0*/  LEPC R20, `(.L_x_124) ;  /* 0x000000001014794e */ /* 0x000fee0000000000 */
[----:B---34-:R-:W-:Y:S05]  /*74c0*/  CALL.ABS.NOINC R2 ;  /* 0x0000000002007343 */ /* 0x018fea0003c00000 */
.L_x_124:
[----:B------:R-:W-:Y:S05]  /*74d0*/  WARPSYNC.ALL ;  /* 0x0000000000007948 */ /* 0x000fea0003800000 */
[----:B------:R-:W-:Y:S01]  /*74e0*/  R2UR UR4, R48 ;  /* 0x00000000300472ca */ /* 0x000fe200000e0000 */
[--C-:B-1--4-:R-:W-:Y:S01]  /*74f0*/  HADD2.F32 R3, -RZ, R56.reuse.H0_H0 ;  /* 0x20000038ff037230 */ /* 0x112fe20000004100 */
[----:B------:R-:W-:Y:S01]  /*7500*/  ISETP.NE.AND P6, PT, R111, RZ, PT ;  /* 0x000000ff6f00720c */ /* 0x000fe20003fc5270 */
[--C-:B------:R-:W-:Y:S01]  /*7510*/  HADD2.F32 R51, -RZ, R57.reuse.H1_H1 ;  /* 0x30000039ff337230 */ /* 0x100fe20000004100 */
[----:B------:R-:W-:Y:S01]  /*7520*/  MOV R50, UR51 ;  /* 0x0000003300327c02 */ /* 0x000fe20008000f00 */
[----:B------:R-:W-:Y:S01]  /*7530*/  BSSY.RECONVERGENT B0, `(.L_x_125) ;  /* 0x0000091000007945 */ /* 0x000fe20003800200 */
[----:B------:R-:W-:Y:S02]  /*7540*/  MOV R63, UR37 ;  /* 0x00000025003f7c02 */ /* 0x000fe40008000f00 */
[----:B------:R-:W-:Y:S05]  /*7550*/  ISETP.NE.AND P0, PT, R106, RZ, PT ;  /* 0x000000ff6a00720c */ /* 0x000fea0003f05270 */
[----:B------:R-:W1:Y:S02]  /*7560*/  LDTM.x32 R4, tmem[UR4+0x20] ;  /* 0x00002004000479ee */ /* 0x000e6400082c0000 */
[----:B------:R-:W-:Y:S04]  /*7570*/  @P6 LEA R50, R50, UR48, 0x3 ;  /* 0x0000003032326c11 */ /* 0x000fe8000f8e18ff */
[----:B------:R-:W-:Y:S04]  /*7580*/  @P6 IADD3 R50, PT, PT, R50, 0x60, RZ ;  /* 0x0000006032326810 */ /* 0x000fe80007ffe0ff */
[----:B------:R-:W-:Y:S01]  /*7590*/  @P6 PRMT R63, R63, 0x654, R50 ;  /* 0x000006543f3f6816 */ /* 0x000fe20000000032 */
[----:B------:R-:W-:Y:S02]  /*75a0*/  HADD2.F32 R50, -RZ, R57.H0_H0 ;  /* 0x20000039ff327230 */ /* 0x000fe40000004100 */
[C---:B-1----:R-:W-:Y:S01]  /*75b0*/  FMUL R0, R47.reuse, R4 ;  /* 0x000000042f007220 */ /* 0x042fe20000400000 */
[----:B------:R-:W-:Y:S02]  /*75c0*/  HADD2.F32 R4, -RZ, R56.H1_H1 ;  /* 0x30000038ff047230 */ /* 0x000fe40000004100 */
[C---:B------:R-:W-:Y:S01]  /*75d0*/  FMUL R2, R47.reuse, R5 ;  /* 0x000000052f027220 */ /* 0x040fe20000400000 */
[----:B------:R-:W-:Y:S01]  /*75e0*/  FMUL R7, R47, R7 ;  /* 0x000000072f077220 */ /* 0x000fe20000400000 */
[----:B------:R-:W-:Y:S01]  /*75f0*/  FFMA R0, R49, R3, R0 ;  /* 0x0000000331007223 */ /* 0x000fe20000000000 */
[----:B------:R-:W-:Y:S01]  /*7600*/  FMUL R3, R47, R6 ;  /* 0x000000062f037220 */ /* 0x000fe20000400000 */
[----:B------:R-:W-:Y:S01]  /*7610*/  FFMA R2, R49, R4, R2 ;  /* 0x0000000431027223 */ /* 0x000fe20000000002 */
[C---:B------:R-:W-:Y:S01]  /*7620*/  FMUL R4, R47.reuse, R8 ;  /* 0x000000082f047220 */ /* 0x040fe20000400000 */
[----:B------:R-:W-:Y:S01]  /*7630*/  FMUL R8, R47, R12 ;  /* 0x0000000c2f087220 */ /* 0x000fe20000400000 */
[----:B------:R-:W-:Y:S01]  /*7640*/  FFMA R3, R49, R50, R3 ;  /* 0x0000003231037223 */ /* 0x000fe20000000003 */
[C---:B------:R-:W-:Y:S01]  /*7650*/  FMUL R12, R47.reuse, R16 ;  /* 0x000000102f0c7220 */ /* 0x040fe20000400000 */
[C---:B------:R-:W-:Y:S01]  /*7660*/  FMUL R16, R47.reuse, R20 ;  /* 0x000000142f107220 */ /* 0x040fe20000400000 */
[C---:B------:R-:W-:Y:S01]  /*7670*/  FMUL R20, R47.reuse, R24 ;  /* 0x000000182f147220 */ /* 0x040fe20000400000 */
[C---:B------:R-:W-:Y:S01]  /*7680*/  FMUL R24, R47.reuse, R28 ;  /* 0x0000001c2f187220 */ /* 0x040fe20000400000 */
[C---:B------:R-:W-:Y:S01]  /*7690*/  FMUL R28, R47.reuse, R32 ;  /* 0x000000202f1c7220 */ /* 0x040fe20000400000 */
[--C-:B------:R-:W-:Y:S01]  /*76a0*/  HADD2.F32 R32, -RZ, R58.reuse.H0_H0 ;  /* 0x2000003aff207230 */ /* 0x100fe20000004100 */
[----:B------:R-:W-:Y:S01]  /*76b0*/  F2FP.F16.F32.PACK_AB R52, R2, R0 ;  /* 0x000000000234723e */ /* 0x000fe200000000ff */
[----:B------:R-:W-:Y:S02]  /*76c0*/  HADD2.F32 R0, -RZ, R58.H1_H1 ;  /* 0x3000003aff007230 */ /* 0x000fe40000004100 */
[----:B------:R-:W-:Y:S01]  /*76d0*/  FMUL R5, R47, R9 ;  /* 0x000000092f057220 */ /* 0x000fe20000400000 */
[--C-:B------:R-:W-:Y:S02]  /*76e0*/  HADD2.F32 R2, -RZ, R59.reuse.H0_H0 ;  /* 0x2000003bff027230 */ /* 0x100fe40000004100 */
[C---:B------:R-:W-:Y:S01]  /*76f0*/  FFMA R7, R49.reuse, R51, R7 ;  /* 0x0000003331077223 */ /* 0x040fe20000000007 */
[C---:B------:R-:W-:Y:S01]  /*7700*/  FFMA R4, R49.reuse, R32, R4 ;  /* 0x0000002031047223 */ /* 0x040fe20000000004 */
[----:B------:R-:W-:Y:S02]  /*7710*/  HADD2.F32 R32, -RZ, R59.H1_H1 ;  /* 0x3000003bff207230 */ /* 0x000fe40000004100 */
[----:B------:R-:W-:Y:S01]  /*7720*/  FFMA R5, R49, R0, R5 ;  /* 0x0000000031057223 */ /* 0x000fe20000000005 */
[--C-:B------:R-:W-:Y:S01]  /*7730*/  HADD2.F32 R0, -RZ, R64.reuse.H0_H0 ;  /* 0x20000040ff007230 */ /* 0x100fe20000004100 */
[----:B------:R-:W-:Y:S01]  /*7740*/  F2FP.F16.F32.PACK_AB R53, R7, R3 ;  /* 0x000000030735723e */ /* 0x000fe200000000ff */
[----:B------:R-:W-:Y:S01]  /*7750*/  FMUL R6, R47, R10 ;  /* 0x0000000a2f067220 */ /* 0x000fe20000400000 */
[--C-:B------:R-:W-:Y:S01]  /*7760*/  HADD2.F32 R3, -RZ, R65.reuse.H0_H0 ;  /* 0x20000041ff037230 */ /* 0x100fe20000004100 */
[----:B------:R-:W-:Y:S01]  /*7770*/  F2FP.F16.F32.PACK_AB R54, R5, R4 ;  /* 0x000000040536723e */ /* 0x000fe200000000ff */
[----:B------:R-:W-:Y:S01]  /*7780*/  FMUL R11, R47, R11 ;  /* 0x0000000b2f0b7220 */ /* 0x000fe20000400000 */
[----:B------:R-:W-:Y:S01]  /*7790*/  FFMA R6, R49, R2, R6 ;  /* 0x0000000231067223 */ /* 0x000fe20000000006 */
[----:B------:R-:W-:Y:S02]  /*77a0*/  HADD2.F32 R2, -RZ, R64.H1_H1 ;  /* 0x30000040ff027230 */ /* 0x000fe40000004100 */
[----:B------:R-:W-:Y:S01]  /*77b0*/  FMUL R9, R47, R13 ;  /* 0x0000000d2f097220 */ /* 0x000fe20000400000 */
[C---:B------:R-:W-:Y:S01]  /*77c0*/  FFMA R11, R49.reuse, R32, R11 ;  /* 0x00000020310b7223 */ /* 0x040fe2000000000b */
[----:B------:R-:W-:Y:S01]  /*77d0*/  FFMA R8, R49, R0, R8 ;  /* 0x0000000031087223 */ /* 0x000fe20000000008 */
[C---:B------:R-:W-:Y:S01]  /*77e0*/  FMUL R10, R47.reuse, R14 ;  /* 0x0000000e2f0a7220 */ /* 0x040fe20000400000 */
[----:B------:R-:W-:Y:S02]  /*77f0*/  HADD2.F32 R0, -RZ, R65.H1_H1 ;  /* 0x30000041ff007230 */ /* 0x000fe40000004100 */
[----:B------:R-:W-:Y:S01]  /*7800*/  FMUL R15, R47, R15 ;  /* 0x0000000f2f0f7220 */ /* 0x000fe20000400000 */
[C---:B------:R-:W-:Y:S01]  /*7810*/  FFMA R9, R49.reuse, R2, R9 ;  /* 0x0000000231097223 */ /* 0x040fe20000000009 */
[C---:B------:R-:W-:Y:S01]  /*7820*/  FFMA R10, R49.reuse, R3, R10 ;  /* 0x00000003310a7223 */ /* 0x040fe2000000000a */
[--C-:B------:R-:W-:Y:S02]  /*7830*/  HADD2.F32 R2, -RZ, R66.reuse.H0_H0 ;  /* 0x20000042ff027230 */ /* 0x100fe40000004100 */
[----:B------:R-:W-:Y:S01]  /*7840*/  FFMA R15, R49, R0, R15 ;  /* 0x00000000310f7223 */ /* 0x000fe2000000000f */
[----:B------:R-:W-:Y:S02]  /*7850*/  HADD2.F32 R3, -RZ, R66.H1_H1 ;  /* 0x30000042ff037230 */ /* 0x000fe40000004100 */
[C---:B------:R-:W-:Y:S01]  /*7860*/  FMUL R13, R47.reuse, R17 ;  /* 0x000000112f0d7220 */ /* 0x040fe20000400000 */
[--C-:B------:R-:W-:Y:S02]  /*7870*/  HADD2.F32 R0, -RZ, R67.reuse.H0_H0 ;  /* 0x20000043ff007230 */ /* 0x100fe40000004100 */
[----:B------:R-:W-:Y:S01]  /*7880*/  FMUL R14, R47, R18 ;  /* 0x000000122f0e7220 */ /* 0x000fe20000400000 */
[C---:B------:R-:W-:Y:S01]  /*7890*/  FFMA R12, R49.reuse, R2, R12 ;  /* 0x00000002310c7223 */ /* 0x040fe2000000000c */
[C---:B------:R-:W-:Y:S01]  /*78a0*/  FFMA R13, R49.reuse, R3, R13 ;  /* 0x00000003310d7223 */ /* 0x040fe2000000000d */
[----:B------:R-:W-:Y:S02]  /*78b0*/  HADD2.F32 R2, -RZ, R67.H1_H1 ;  /* 0x30000043ff027230 */ /* 0x000fe40000004100 */
[----:B------:R-:W-:Y:S01]  /*78c0*/  FFMA R14, R49, R0, R14 ;  /* 0x00000000310e7223 */ /* 0x000fe2000000000e */
[C---:B------:R-:W-:Y:S01]  /*78d0*/  FMUL R19, R47.reuse, R19 ;  /* 0x000000132f137220 */ /* 0x040fe20000400000 */
[--C-:B------:R-:W-:Y:S02]  /*78e0*/  HADD2.F32 R0, -RZ, R72.reuse.H0_H0 ;  /* 0x20000048ff007230 */ /* 0x100fe40000004100 */
[----:B------:R-:W-:Y:S01]  /*78f0*/  FMUL R17, R47, R21 ;  /* 0x000000152f117220 */ /* 0x000fe20000400000 */
[--C-:B------:R-:W-:Y:S02]  /*7900*/  HADD2.F32 R3, -RZ, R73.reuse.H0_H0 ;  /* 0x20000049ff037230 */ /* 0x100fe40000004100 */
[C---:B------:R-:W-:Y:S01]  /*7910*/  FFMA R19, R49.reuse, R2, R19 ;  /* 0x0000000231137223 */ /* 0x040fe20000000013 */
[----:B------:R-:W-:Y:S02]  /*7920*/  HADD2.F32 R2, -RZ, R72.H1_H1 ;  /* 0x30000048ff027230 */ /* 0x000fe40000004100 */
        /* <DEDUP_REMOVED lines=9> */
[----:B------:R-:W-:Y:S01]  /*79c0*/  FMUL R21, R47, R25 ;  /* 0x000000192f157220 */ /* 0x000fe20000400000 */
[----:B------:R-:W-:Y:S01]  /*79d0*/  F2FP.F16.F32.PACK_AB R55, R11, R6 ;  /* 0x000000060b37723e */ /* 0x000fe200000000ff */
[--C-:B------:R-:W-:Y:S02]  /*79e0*/  HADD2.F32 R3, -RZ, R75.reuse.H0_H0 ;  /* 0x2000004bff037230 */ /* 0x100fe40000004100 */
[----:B------:R-:W-:Y:S01]  /*79f0*/  FMUL R22, R47, R26 ;  /* 0x0000001a2f167220 */ /* 0x000fe20000400000 */
[C---:B------:R-:W-:Y:S01]  /*7a00*/  FFMA R20, R49.reuse, R2, R20 ;  /* 0x0000000231147223 */ /* 0x040fe20000000014 */
[C---:B------:R-:W-:Y:S01]  /*7a10*/  FFMA R21, R49.reuse, R0, R21 ;  /* 0x0000000031157223 */ /* 0x040fe20000000015 */
[----:B------:R1:W-:Y:S01]  /*7a20*/  STS.128 [R104+0x2000], R52 ;  /* 0x0020003468007388 */ /* 0x0003e20000000c00 */
[----:B------:R-:W-:Y:S02]  /*7a30*/  HADD2.F32 R0, -RZ, R75.H1_H1 ;  /* 0x3000004bff007230 */ /* 0x000fe40000004100 */
[----:B------:R-:W-:Y:S01]  /*7a40*/  FFMA R22, R49, R3, R22 ;  /* 0x0000000331167223 */ /* 0x000fe20000000016 */
[----:B------:R-:W-:Y:S01]  /*7a50*/  FMUL R27, R47, R27 ;  /* 0x0000001b2f1b7220 */ /* 0x000fe20000400000 */
[--C-:B------:R-:W-:Y:S01]  /*7a60*/  HADD2.F32 R2, -RZ, R80.reuse.H0_H0 ;  /* 0x20000050ff027230 */ /* 0x100fe20000004100 */
[----:B------:R-:W-:Y:S01]  /*7a70*/  F2FP.F16.F32.PACK_AB R8, R9, R8 ;  /* 0x000000080908723e */ /* 0x000fe200000000ff */
[----:B------:R-:W-:Y:S01]  /*7a80*/  HADD2.F32 R3, -RZ, R80.H1_H1 ;  /* 0x30000050ff037230 */ /* 0x000fe20000004100 */
[----:B------:R-:W-:Y:S01]  /*7a90*/  F2FP.F16.F32.PACK_AB R9, R15, R10 ;  /* 0x0000000a0f09723e */ /* 0x000fe200000000ff */
[----:B------:R-:W-:Y:S01]  /*7aa0*/  FMUL R25, R47, R29 ;  /* 0x0000001d2f197220 */ /* 0x000fe20000400000 */
[--C-:B------:R-:W-:Y:S01]  /*7ab0*/  HADD2.F32 R4, -RZ, R81.reuse.H0_H0 ;  /* 0x20000051ff047230 */ /* 0x100fe20000004100 */
[----:B------:R-:W-:Y:S01]  /*7ac0*/  F2FP.F16.F32.PACK_AB R10, R13, R12 ;  /* 0x0000000c0d0a723e */ /* 0x000fe200000000ff */
[----:B------:R-:W-:Y:S01]  /*7ad0*/  FMUL R26, R47, R30 ;  /* 0x0000001e2f1a7220 */ /* 0x000fe20000400000 */
[----:B------:R-:W-:Y:S01]  /*7ae0*/  F2FP.F16.F32.PACK_AB R11, R19, R14 ;  /* 0x0000000e130b723e */ /* 0x000fe200000000ff */
[C---:B------:R-:W-:Y:S01]  /*7af0*/  FFMA R27, R49.reuse, R0, R27 ;  /* 0x00000000311b7223 */ /* 0x040fe2000000001b */
[C---:B------:R-:W-:Y:S01]  /*7b00*/  FFMA R24, R49.reuse, R2, R24 ;  /* 0x0000000231187223 */ /* 0x040fe20000000018 */
[----:B------:R-:W-:Y:S02]  /*7b10*/  HADD2.F32 R0, -RZ, R81.H1_H1 ;  /* 0x30000051ff007230 */ /* 0x000fe40000004100 */
[----:B------:R-:W-:Y:S01]  /*7b20*/  FFMA R25, R49, R3, R25 ;  /* 0x0000000331197223 */ /* 0x000fe20000000019 */
[----:B------:R1:W-:Y:S01]  /*7b30*/  STS.128 [R103+0x2010], R8 ;  /* 0x0020100867007388 */ /* 0x0003e20000000c00 */
[----:B------:R-:W-:Y:S01]  /*7b40*/  FMUL R31, R47, R31 ;  /* 0x0000001f2f1f7220 */ /* 0x000fe20000400000 */
[--C-:B------:R-:W-:Y:S02]  /*7b50*/  HADD2.F32 R2, -RZ, R82.reuse.H0_H0 ;  /* 0x20000052ff027230 */ /* 0x100fe40000004100 */
[----:B------:R-:W-:Y:S01]  /*7b60*/  FFMA R26, R49, R4, R26 ;  /* 0x00000004311a7223 */ /* 0x000fe2000000001a */
[----:B------:R-:W-:Y:S02]  /*7b70*/  HADD2.F32 R3, -RZ, R82.H1_H1 ;  /* 0x30000052ff037230 */ /* 0x000fe40000004100 */
[----:B------:R-:W-:Y:S01]  /*7b80*/  FMUL R29, R47, R33 ;  /* 0x000000212f1d7220 */ /* 0x000fe20000400000 */
[--C-:B------:R-:W-:Y:S01]  /*7b90*/  HADD2.F32 R4, -RZ, R83.reuse.H0_H0 ;  /* 0x20000053ff047230 */ /* 0x100fe20000004100 */
[----:B------:R-:W-:Y:S01]  /*7ba0*/  F2FP.F16.F32.PACK_AB R16, R17, R16 ;  /* 0x000000101110723e */ /* 0x000fe200000000ff */
[----:B------:R-:W-:Y:S01]  /*7bb0*/  FMUL R30, R47, R34 ;  /* 0x000000222f1e7220 */ /* 0x000fe20000400000 */
        /* <DEDUP_REMOVED lines=14> */
[----:B------:R-:W-:Y:S02]  /*7ca0*/  F2FP.F16.F32.PACK_AB R27, R35, R30 ;  /* 0x0000001e231b723e */ /* 0x000fe400000000ff */
[----:B------:R-:W-:Y:S02]  /*7cb0*/  LEA R0, R60, UR48, 0x3 ;  /* 0x000000303c007c11 */ /* 0x000fe4000f8e18ff */
[----:B------:R-:W-:Y:S01]  /*7cc0*/  @P6 SHF.L.U32 R2, R101, 0x1f, RZ ;  /* 0x0000001f65026819 */ /* 0x000fe200000006ff */
        /* <DEDUP_REMOVED lines=9> */
[----:B------:R-:W-:Y:S02]  /*7d60*/  UIADD3 UR12, UP0, UPT, UR52, 0x680, URZ ;  /* 0x00000680340c7890 */ /* 0x000fe4000ff1e0ff */
[----:B------:R-:W-:Y:S02]  /*7d70*/  UIADD3 UR9, UPT, UPT, UR41, 0x20, URZ ;  /* 0x0000002029097890 */ /* 0x000fe4000fffe0ff */
[----:B------:R-:W-:Y:S02]  /*7d80*/  UIADD3 UR8, UPT, UPT, UR48, 0x2200, URZ ;  /* 0x0000220030087890 */ /* 0x000fe4000fffe0ff */
[----:B------:R-:W-:Y:S01]  /*7d90*/  UIADD3.X UR13, UPT, UPT, URZ, UR53, URZ, UP0, !UPT ;  /* 0x00000035ff0d7290 */ /* 0x000fe200087fe4ff */
[----:B------:R-:W-:Y:S01]  /*7da0*/  UMOV UR10, UR42 ;  /* 0x0000002a000a7c82 */ /* 0x000fe20008000000 */
[----:B------:R-:W-:Y:S01]  /*7db0*/  UMOV UR11, UR36 ;  /* 0x00000024000b7c82 */ /* 0x000fe20008000000 */
[----:B------:R-:W-:Y:S02]  /*7dc0*/  UIADD3 UR5, UPT, UPT, UR41, 0xa0, URZ ;  /* 0x000000a029057890 */ /* 0x000fe4000fffe0ff */
[----:B------:R-:W-:Y:S01]  /*7dd0*/  UIADD3 UR4, UPT, UPT, UR48, 0x3200, URZ ;  /* 0x0000320030047890 */ /* 0x000fe2000fffe0ff */
[----:B------:R-:W-:Y:S03]  /*7de0*/  UMOV UR6, UR42 ;  /* 0x0000002a00067c82 */ /* 0x000fe60008000000 */
[----:B------:R2:W-:Y:S01]  /*7df0*/  UTMASTG.3D [UR8], [UR12] ;  /* 0x000000080c0073b5 */ /* 0x0005e20008010000 */
[----:B------:R-:W-:Y:S04]  /*7e00*/  UMOV UR7, UR36 ;  /* 0x0000002400077c82 */ /* 0x000fe80008000000 */
[----:B------:R2:W-:Y:S01]  /*7e10*/  UTMASTG.3D [UR4], [UR12] ;  /* 0x000000040c0073b5 */ /* 0x0005e20008010000 */
[----:B------:R0:W-:Y:S01]  /*7e20*/  UTMACMDFLUSH ;  /* 0x00000000000079b7 */ /* 0x0001e20000000000 */
[----:B--2---:R-:W-:Y:S04]  /*7e30*/  DEPBAR.LE SB0, 0x1 ;  /* 0x000080400000791a */ /* 0x004fe80000000000 */
.L_x_126:
[----:B------:R-:W-:Y:S05]  /*7e40*/  BSYNC.RECONVERGENT B0 ;  /* 0x0000000000007941 */ /* 0x000fea0003800200 */
.L_x_125:
[----:B------:R-:W-:Y:S01]  /*7e50*/  BAR.SYNC.DEFER_BLOCKING 0x1, 0x80 ;  /* 0x0042000000007b1d */ /* 0x000fe20000010000 */
[----:B------:R-:W-:Y:S04]  /*7e60*/  UIADD3 UR40, UPT, UPT, UR51, 0x1, URZ ;  /* 0x0000000133287890 */ /* 0x000fe8000fffe0ff */
[----:B------:R-:W-:Y:S04]  /*7e70*/  UISETP.NE.AND UP0, UPT, UR40, 0x4, UPT ;  /* 0x000000042800788c */ /* 0x000fe8000bf05270 */
[----:B------:R-:W-:Y:S01]  /*7e80*/  USEL UR40, UR40, URZ, UP0 ;  /* 0x000000ff28287287 */ /* 0x000fe20008000000 */
[----:B------:R2:W-:Y:S01]  /*7e90*/  @P6 SYNCS.ARRIVE.TRANS64.RED.A1T0 RZ, [R63+URZ], RZ ;  /* 0x000000ff3fff69a7 */ /* 0x0005e200081004ff */
[----:B------:R-:W-:Y:S01]  /*7ea0*/  BSSY B1, `(.L_x_127) ;  /* 0x0000017000017945 */ /* 0x000fe20003800000 */
[----:B------:R-:W4:Y:S02]  /*7eb0*/  @P6 SYNCS.PHASECHK.TRANS64.TRYWAIT P0, [R0+URZ+0x40], R2 ;  /* 0x00004002000065a7 */ /* 0x000f2400080011ff */
[----:B----4-:R-:W-:Y:S01]  /*7ec0*/  @P6 SEL R61, RZ, 0x1, !P0 ;  /* 0x00000001ff3d6807 */ /* 0x010fe20004000000 */
[----:B--2---:R-:W-:Y:S06]  /*7ed0*/  @!P6 BRA `(.L_x_128) ;  /* 0x00000000004ce947 */ /* 0x004fec0003800000 */
        /* <DEDUP_REMOVED lines=9> */
[----:B------:R-:W-:Y:S04]  /*7f70*/  SHF.L.U32 R6, R101, 0x1f, RZ ;  /* 0x0000001f65067819 */ /* 0x000fe800000006ff */
[----:B------:R-:W2:Y:S02]  /*7f80*/  SYNCS.PHASECHK.TRANS64.TRYWAIT P0, [R0+URZ+0x40], R6 ;  /* 0x00004006000075a7 */ /* 0x000ea400080011ff */
[----:B--2---:R-:W-:Y:S05]  /*7f90*/  @!P0 BRA `(.L_x_131) ;  /* 0x0000002400d88947 */ /* 0x004fea0003800000 */
.L_x_130:
[----:B------:R-:W-:Y:S05]  /*7fa0*/  BSYNC B0 ;  /* 0x0000000000007941 */ /* 0x000fea0003800000 */
.L_x_129:
[----:B------:R-:W-:Y:S02]  /*7fb0*/  ISETP.NE.AND P0, PT, R62, RZ, PT ;  /* 0x000000ff3e00720c */ /* 0x000fe40003f05270 */
[----:B------:R-:W-:Y:S11]  /*7fc0*/  IADD3 R60, PT, PT, R60, 0x1, RZ ;  /* 0x000000013c3c7810 */ /* 0x000ff60007ffe0ff */
[----:B------:R4:W1:Y:S04]  /*7fd0*/  @P0 LDS.128 R56, [R5] ;  /* 0x0000000005380984 */ /* 0x0008680000000c00 */
[----:B------:R4:W1:Y:S04]  /*7fe0*/  @P0 LDS.128 R64, [R4+0x10] ;  /* 0x0000100004400984 */ /* 0x0008680000000c00 */
[----:B------:R4:W1:Y:S04]  /*7ff0*/  @P0 LDS.128 R72, [R3+0x20] ;  /* 0x0000200003480984 */ /* 0x0008680000000c00 */
[----:B------:R4:W1:Y:S02]  /*8000*/  @P0 LDS.128 R80, [R2+0x30] ;  /* 0x0000300002500984 */ /* 0x0008640000000c00 */
.L_x_128:
[----:B------:R-:W-:Y:S05]  /*8010*/  BSYNC B1 ;  /* 0x0000000000017941 */ /* 0x000fea0003800000 */
.L_x_127:
        /* <DEDUP_REMOVED lines=21> */
.L_x_132:
        /* <DEDUP_REMOVED lines=151> */
.L_x_134:
[----:B------:R-:W-:Y:S05]  /*8ae0*/  BSYNC.RECONVERGENT B0 ;  /* 0x0000000000007941 */ /* 0x000fea0003800200 */
.L_x_133:
        /* <DEDUP_REMOVED lines=21> */
.L_x_138:
[----:B------:R-:W-:Y:S05]  /*8c40*/  BSYNC B0 ;  /* 0x0000000000007941 */ /* 0x000fea0003800000 */
.L_x_137:
[----:B------:R-:W-:Y:S11]  /*8c50*/  ISETP.NE.AND P0, PT, R62, RZ, PT ;  /* 0x000000ff3e00720c */ /* 0x000ff60003f05270 */
[----:B------:R-:W-:Y:S02]  /*8c60*/  @!UPT UIADD3 URZ, UPT, UPT, URZ, URZ, URZ ;  /* 0x000000fffffff290 */ /* 0x000fe4000fffe0ff */
[----:B------:R4:W1:Y:S04]  /*8c70*/  @P0 LDS.128 R56, [R4] ;  /* 0x0000000004380984 */ /* 0x0008680000000c00 */
[----:B------:R4:W1:Y:S04]  /*8c80*/  @P0 LDS.128 R64, [R3+0x10] ;  /* 0x0000100003400984 */ /* 0x0008680000000c00 */
[----:B------:R4:W1:Y:S04]  /*8c90*/  @P0 LDS.128 R72, [R2+0x20] ;  /* 0x0000200002480984 */ /* 0x0008680000000c00 */
[----:B------:R4:W1:Y:S02]  /*8ca0*/  @P0 LDS.128 R80, [R60+0x30] ;  /* 0x000030003c500984 */ /* 0x0008640000000c00 */
.L_x_136:
[----:B------:R-:W-:Y:S05]  /*8cb0*/  BSYNC B1 ;  /* 0x0000000000017941 */ /* 0x000fea0003800000 */
.L_x_135:
        /* <DEDUP_REMOVED lines=21> */
.L_x_140:
[----:B------:R-:W-:Y:S01]  /*8e10*/  ISETP.NE.AND P0, PT, R106, RZ, PT ;  /* 0x000000ff6a00720c */ /* 0x000fe20003f05270 */
[----:B------:R-:W-:Y:S05]  /*8e20*/  WARPSYNC.ALL ;  /* 0x0000000000007948 */ /* 0x000fea0003800000 */
[----:B------:R-:W-:Y:S01]  /*8e30*/  R2UR UR4, R48 ;  /* 0x00000000300472ca */ /* 0x000fe200000e0000 */
[--C-:B-1----:R-:W-:Y:S01]  /*8e40*/  HADD2.F32 R48, -RZ, R56.reuse.H0_H0 ;  /* 0x20000038ff307230 */ /* 0x102fe20000004100 */
[----:B------:R-:W-:Y:S01]  /*8e50*/  IADD3 R112, PT, PT, R112, 0xd0, RZ ;  /* 0x000000d070707810 */ /* 0x000fe20007ffe0ff */
[----:B------:R-:W-:Y:S01]  /*8e60*/  HADD2.F32 R50, -RZ, R56.H1_H1 ;  /* 0x30000038ff327230 */ /* 0x000fe20000004100 */
[----:B------:R-:W-:Y:S01]  /*8e70*/  BSSY.RECONVERGENT B0, `(.L_x_141) ;  /* 0x000008d000007945 */ /* 0x000fe20003800200 */
[--C-:B------:R-:W-:Y:S01]  /*8e80*/  HADD2.F32 R51, -RZ, R57.reuse.H0_H0 ;  /* 0x20000039ff337230 */ /* 0x100fe20000004100 */
[----:B------:R-:W-:Y:S01]  /*8e90*/  LOP3.LUT R112, R112, 0xfefffff8, RZ, 0xc0, !PT ;  /* 0xfefffff870707812 */ /* 0x000fe200078ec0ff */
[----:B------:R-:W-:Y:S02]  /*8ea0*/  HADD2.F32 R52, -RZ, R57.H1_H1 ;  /* 0x30000039ff347230 */ /* 0x000fe40000004100 */
[--C-:B------:R-:W-:Y:S02]  /*8eb0*/  HADD2.F32 R53, -RZ, R58.reuse.H0_H0 ;  /* 0x2000003aff357230 */ /* 0x100fe40000004100 */
[----:B------:R-:W-:Y:S02]  /*8ec0*/  HADD2.F32 R54, -RZ, R58.H1_H1 ;  /* 0x3000003aff367230 */ /* 0x000fe40000004100 */
[----:B----4-:R-:W1:Y:S01]  /*8ed0*/  LDTM.x32 R4, tmem[UR4+0x60] ;  /* 0x00006004000479ee */ /* 0x010e6200082c0000 */
[----:B------:R-:W-:Y:S01]  /*8ee0*/  NOP ;  /* 0x0000000000007918 */ /* 0x000fe20000000000 */
[----:B-1----:R1:W-:Y:S01]  /*8ef0*/  SYNCS.ARRIVE.TRANS64.RED.A1T0 RZ, [R112+URZ], RZ ;  /* 0x000000ff70ff79a7 */ /* 0x0023e200081004ff */
[--C-:B------:R-:W-:Y:S02]  /*8f00*/  HADD2.F32 R55, -RZ, R59.reuse.H0_H0 ;  /* 0x2000003bff377230 */ /* 0x100fe40000004100 */
[----:B------:R-:W-:Y:S02]  /*8f10*/  HADD2.F32 R56, -RZ, R59.H1_H1 ;  /* 0x3000003bff387230 */ /* 0x000fe40000004100 */
        /* <DEDUP_REMOVED lines=9> */
[C---:B------:R-:W-:Y:S01]  /*8fb0*/  FMUL R4, R47.reuse, R4 ;  /* 0x000000042f047220 */ /* 0x040fe20000400000 */
[C---:B------:R-:W-:Y:S01]  /*8fc0*/  FMUL R5, R47.reuse, R5 ;  /* 0x000000052f057220 */ /* 0x040fe20000400000 */
[C---:B------:R-:W-:Y:S01]  /*8fd0*/  FMUL R6, R47.reuse, R6 ;  /* 0x000000062f067220 */ /* 0x040fe20000400000 */
[----:B------:R-:W-:Y:S01]  /*8fe0*/  FMUL R7, R47, R7 ;  /* 0x000000072f077220 */ /* 0x000fe20000400000 */
[C---:B------:R-:W-:Y:S01]  /*8ff0*/  FFMA R4, R49.reuse, R48, R4 ;  /* 0x0000003031047223 */ /* 0x040fe20000000004 */
[C---:B------:R-:W-:Y:S01]  /*9000*/  FFMA R5, R49.reuse, R50, R5 ;  /* 0x0000003231057223 */ /* 0x040fe20000000005 */
[C---:B------:R-:W-:Y:S01]  /*9010*/  FFMA R6, R49.reuse, R51, R6 ;  /* 0x0000003331067223 */ /* 0x040fe20000000006 */
[----:B------:R-:W-:Y:S01]  /*9020*/  FFMA R7, R49, R52, R7 ;  /* 0x0000003431077223 */ /* 0x000fe20000000007 */
[C---:B------:R-:W-:Y:S01]  /*9030*/  FMUL R8, R47.reuse, R8 ;  /* 0x000000082f087220 */ /* 0x040fe20000400000 */
[----:B------:R-:W-:Y:S01]  /*9040*/  FMUL R9, R47, R9 ;  /* 0x000000092f097220 */ /* 0x000fe20000400000 */
[----:B------:R-:W-:Y:S01]  /*9050*/  F2FP.F16.F32.PACK_AB R4, R5, R4 ;  /* 0x000000040504723e */ /* 0x000fe200000000ff */
[----:B------:R-:W-:Y:S01]  /*9060*/  FMUL R10, R47, R10 ;  /* 0x0000000a2f0a7220 */ /* 0x000fe20000400000 */
[----:B------:R-:W-:Y:S01]  /*9070*/  F2FP.F16.F32.PACK_AB R5, R7, R6 ;  /* 0x000000060705723e */ /* 0x000fe200000000ff */
[C---:B------:R-:W-:Y:S01]  /*9080*/  FFMA R8, R49.reuse, R53, R8 ;  /* 0x0000003531087223 */ /* 0x040fe20000000008 */
[C---:B------:R-:W-:Y:S01]  /*9090*/  FFMA R9, R49.reuse, R54, R9 ;  /* 0x0000003631097223 */ /* 0x040fe20000000009 */
[----:B------:R-:W-:Y:S01]  /*90a0*/  FFMA R10, R49, R55, R10 ;  /* 0x00000037310a7223 */ /* 0x000fe2000000000a */
[C---:B------:R-:W-:Y:S01]  /*90b0*/  FMUL R11, R47.reuse, R11 ;  /* 0x0000000b2f0b7220 */ /* 0x040fe20000400000 */
[C---:B------:R-:W-:Y:S01]  /*90c0*/  FMUL R0, R47.reuse, R12 ;  /* 0x0000000c2f007220 */ /* 0x040fe20000400000 */
[----:B------:R-:W-:Y:S01]  /*90d0*/  FMUL R2, R47, R13 ;  /* 0x0000000d2f027220 */ /* 0x000fe20000400000 */
[----:B------:R-:W-:Y:S01]  /*90e0*/  F2FP.F16.F32.PACK_AB R6, R9, R8 ;  /* 0x000000080906723e */ /* 0x000fe200000000ff */
[C---:B------:R-:W-:Y:S01]  /*90f0*/  FFMA R11, R49.reuse, R56, R11 ;  /* 0x00000038310b7223 */ /* 0x040fe2000000000b */
[C---:B------:R-:W-:Y:S01]  /*9100*/  FFMA R0, R49.reuse, R57, R0 ;  /* 0x0000003931007223 */ /* 0x040fe20000000000 */
[----:B------:R-:W-:Y:S01]  /*9110*/  FFMA R2, R49, R58, R2 ;  /* 0x0000003a31027223 */ /* 0x000fe20000000002 */
[C---:B------:R-:W-:Y:S01]  /*9120*/  FMUL R3, R47.reuse, R14 ;  /* 0x0000000e2f037220 */ /* 0x040fe20000400000 */
[C---:B------:R-:W-:Y:S01]  /*9130*/  FMUL R15, R47.reuse, R15 ;  /* 0x0000000f2f0f7220 */ /* 0x040fe20000400000 */
[C---:B------:R-:W-:Y:S01]  /*9140*/  FMUL R12, R47.reuse, R16 ;  /* 0x000000102f0c7220 */ /* 0x040fe20000400000 */
[----:B------:R-:W-:Y:S01]  /*9150*/  FMUL R13, R47, R17 ;  /* 0x000000112f0d7220 */ /* 0x000fe20000400000 */
[----:B------:R-:W-:Y:S01]  /*9160*/  FFMA R3, R49, R59, R3 ;  /* 0x0000003b31037223 */ /* 0x000fe20000000003 */
[----:B------:R-:W-:Y:S01]  /*9170*/  FMUL R14, R47, R18 ;  /* 0x000000122f0e7220 */ /* 0x000fe20000400000 */
[----:B------:R-:W-:Y:S01]  /*9180*/  FFMA R15, R49, R60, R15 ;  /* 0x0000003c310f7223 */ /* 0x000fe2000000000f */
[----:B------:R-:W-:Y:S01]  /*9190*/  FMUL R19, R47, R19 ;  /* 0x000000132f137220 */ /* 0x000fe20000400000 */
[----:B------:R-:W-:Y:S01]  /*91a0*/  F2FP.F16.F32.PACK_AB R7, R11, R10 ;  /* 0x0000000a0b07723e */ /* 0x000fe200000000ff */
[----:B------:R-:W-:Y:S01]  /*91b0*/  FFMA R12, R49, R61, R12 ;  /* 0x0000003d310c7223 */ /* 0x000fe2000000000c */
[----:B------:R-:W-:Y:S02]  /*91c0*/  HADD2.F32 R66, -RZ, R72.H1_H1 ;  /* 0x30000048ff427230 */ /* 0x000fe40000004100 */
[----:B------:R-:W-:Y:S01]  /*91d0*/  FMUL R16, R47, R20 ;  /* 0x000000142f107220 */ /* 0x000fe20000400000 */
[----:B------:R-:W-:Y:S01]  /*91e0*/  FFMA R13, R49, R62, R13 ;  /* 0x0000003e310d7223 */ /* 0x000fe2000000000d */
[----:B------:R1:W-:Y:S01]  /*91f0*/  STS.128 [R104+0x6000], R4 ;  /* 0x0060000468007388 */ /* 0x0003e20000000c00 */
[--C-:B------:R-:W-:Y:S02]  /*9200*/  HADD2.F32 R67, -RZ, R73.reuse.H0_H0 ;  /* 0x20000049ff437230 */ /* 0x100fe40000004100 */
[----:B------:R-:W-:Y:S01]  /*9210*/  FMUL R17, R47, R21 ;  /* 0x000000152f117220 */ /* 0x000fe20000400000 */
[----:B------:R-:W-:Y:S01]  /*9220*/  FFMA R14, R49, R63, R14 ;  /* 0x0000003f310e7223 */ /* 0x000fe2000000000e */
[----:B------:R-:W-:Y:S02]  /*9230*/  HADD2.F32 R68, -RZ, R73.H1_H1 ;  /* 0x30000049ff447230 */ /* 0x000fe40000004100 */
[----:B------:R-:W-:Y:S01]  /*9240*/  FMUL R18, R47, R22 ;  /* 0x000000162f127220 */ /* 0x000fe20000400000 */
[----:B------:R-:W-:Y:S01]  /*9250*/  FFMA R19, R49, R64, R19 ;  /* 0x0000004031137223 */ /* 0x000fe20000000013 */
        /* <DEDUP_REMOVED lines=14> */
[----:B------:R-:W-:Y:S01]  /*9340*/  F2FP.F16.F32.PACK_AB R8, R2, R0 ;  /* 0x000000000208723e */ /* 0x000fe200000000ff */
[----:B------:R-:W-:Y:S01]  /*9350*/  FFMA R20, R49, R69, R20 ;  /* 0x0000004531147223 */ /* 0x000fe20000000014 */
[----:B------:R-:W-:Y:S01]  /*9360*/  F2FP.F16.F32.PACK_AB R9, R15, R3 ;  /* 0x000000030f09723e */ /* 0x000fe200000000ff */
[----:B------:R-:W-:Y:S01]  /*9370*/  HADD2.F32 R74, -RZ, R80.H1_H1 ;  /* 0x30000050ff4a7230 */ /* 0x000fe20000004100 */
[----:B------:R-:W-:Y:S01]  /*9380*/  F2FP.F16.F32.PACK_AB R10, R13, R12 ;  /* 0x0000000c0d0a723e */ /* 0x000fe200000000ff */
[----:B------:R-:W-:Y:S01]  /*9390*/  FMUL R24, R47, R28 ;  /* 0x0000001c2f187220 */ /* 0x000fe20000400000 */
[----:B------:R-:W-:Y:S01]  /*93a0*/  F2FP.F16.F32.PACK_AB R11, R19, R14 ;  /* 0x0000000e130b723e */ /* 0x000fe200000000ff */
[----:B------:R-:W-:Y:S01]  /*93b0*/  FFMA R21, R49, R70, R21 ;  /* 0x0000004631157223 */ /* 0x000fe20000000015 */
[--C-:B------:R-:W-:Y:S02]  /*93c0*/  HADD2.F32 R75, -RZ, R81.reuse.H0_H0 ;  /* 0x20000051ff4b7230 */ /* 0x100fe40000004100 */
[----:B------:R-:W-:Y:S01]  /*93d0*/  FMUL R25, R47, R29 ;  /* 0x0000001d2f197220 */ /* 0x000fe20000400000 */
[----:B------:R-:W-:Y:S01]  /*93e0*/  FFMA R22, R49, R71, R22 ;  /* 0x0000004731167223 */ /* 0x000fe20000000016 */
[----:B------:R1:W-:Y:S01]  /*93f0*/  STS.128 [R103+0x6010], R8 ;  /* 0x0060100867007388 */ /* 0x0003e20000000c00 */
        /* <DEDUP_REMOVED lines=13> */
[----:B------:R-:W-:Y:S02]  /*94d0*/  HADD2.F32 R80, -RZ, R83.H1_H1 ;  /* 0x30000053ff507230 */ /* 0x000fe40000004100 */
[----:B------:R-:W-:Y:S01]  /*94e0*/  FMUL R30, R47, R34 ;  /* 0x000000222f1e7220 */ /* 0x000fe20000400000 */
        /* <DEDUP_REMOVED lines=37> */
.L_x_142:
[----:B------:R-:W-:Y:S05]  /*9740*/  BSYNC.RECONVERGENT B0 ;  /* 0x0000000000007941 */ /* 0x000fea0003800200 */
.L_x_141:
[----:B------:R-:W-:Y:S01]  /*9750*/  BAR.SYNC.DEFER_BLOCKING 0x1, 0x80 ;  /* 0x0042000000007b1d */ /* 0x000fe20000010000 */
[----:B------:R-:W-:Y:S01]  /*9760*/  UISETP.NE.AND UP0, UPT, UR49, -0x4, UPT ;  /* 0xfffffffc3100788c */ /* 0x000fe2000bf05270 */
[----:B------:R-:W-:Y:S08]  /*9770*/  IADD3 R45, PT, PT, R45, 0x1, RZ ;  /* 0x000000012d2d7810 */ /* 0x000ff00007ffe0ff */
[----:B------:R-:W-:Y:S05]  /*9780*/  BRA.U !UP0, `(.L_x_143) ;  /* 0x0000000108287547 */ /* 0x000fea000b800000 */
[----:B------:R-:W-:Y:S01]  /*9790*/  ISETP.NE.AND P0, PT, R111, RZ, PT ;  /* 0x000000ff6f00720c */ /* 0x000fe20003f05270 */
[----:B------:R-:W-:Y:S01]  /*97a0*/  IMAD.U32 R2, RZ, RZ, UR51 ;  /* 0x00000033ff027e24 */ /* 0x000fe2000f8e00ff */
[----:B------:R-:W-:Y:S01]  /*97b0*/  UIADD3 UR51, UPT, UPT, UR51, 0x1, URZ ;  /* 0x0000000133337890 */ /* 0x000fe2000fffe0ff */
[----:B------:R-:W-:Y:S03]  /*97c0*/  IMAD.U32 R0, RZ, RZ, UR37 ;  /* 0x00000025ff007e24 */ /* 0x000fe6000f8e00ff */
[----:B------:R-:W-:Y:S04]  /*97d0*/  UISETP.NE.AND UP0, UPT, UR51, 0x4, UPT ;  /* 0x000000043300788c */ /* 0x000fe8000bf05270 */
[----:B------:R-:W-:Y:S03]  /*97e0*/  USEL UR51, UR51, URZ, UP0 ;  /* 0x000000ff33337287 */ /* 0x000fe60008000000 */
[----:B------:R-:W-:Y:S05]  /*97f0*/  @P0 LEA R2, R2, UR48, 0x3 ;  /* 0x0000003002020c11 */ /* 0x000fea000f8e18ff */
[----:B------:R-:W-:Y:S05]  /*9800*/  @P0 VIADD R2, R2, 0x60 ;  /* 0x0000006002020836 */ /* 0x000fea0000000000 */
[----:B------:R-:W-:Y:S04]  /*9810*/  @P0 PRMT R0, R0, 0x654, R2 ;  /* 0x0000065400000816 */ /* 0x000fe80000000002 */
[----:B------:R2:W-:Y:S03]  /*9820*/  @P0 SYNCS.ARRIVE.TRANS64.RED.A1T0 RZ, [R0+URZ], RZ ;  /* 0x000000ff00ff09a7 */ /* 0x0005e600081004ff */
.L_x_143:
[----:B------:R-:W-:Y:S01]  /*9830*/  ISETP.NE.AND P2, PT, R107, RZ, PT ;  /* 0x000000ff6b00720c */ /* 0x000fe20003f45270 */
[----:B------:R-:W-:Y:S01]  /*9840*/  UIADD3 UR49, UPT, UPT, UR49, 0x4, URZ ;  /* 0x0000000431317890 */ /* 0x000fe2000fffe0ff */
[----:B------:R-:W-:Y:S01]  /*9850*/  ISETP.NE.AND P0, PT, R109, 0x2, PT ;  /* 0x000000026d00780c */ /* 0x000fe20003f05270 */
[----:B------:R-:W-:Y:S01]  /*9860*/  IMAD.IADD R15, R43, 0x1, R90 ;  /* 0x000000012b0f7824 */ /* 0x000fe200078e025a */
[----:B------:R-:W-:Y:S01]  /*9870*/  ISETP.NE.AND P1, PT, R45, 0x4, PT ;  /* 0x000000042d00780c */ /* 0x000fe20003f25270 */
[----:B------:R-:W-:Y:S01]  /*9880*/  IMAD.IADD R14, R44, 0x1, R91 ;  /* 0x000000012c0e7824 */ /* 0x000fe200078e025b */
[----:B------:R-:W-:Y:S02]  /*9890*/  SEL R2, RZ, 0x1, P0 ;  /* 0x00000001ff027807 */ /* 0x000fe40000000000 */
[----:B--2---:R-:W-:Y:S02]  /*98a0*/  SEL R0, RZ, 0x1, P1 ;  /* 0x00000001ff007807 */ /* 0x004fe40000800000 */
[----:B------:R-:W-:Y:S02]  /*98b0*/  LOP3.LUT R99, R99, R2, RZ, 0x3c, !PT ;  /* 0x0000000263637212 */ /* 0x000fe400078e3cff */
[----:B------:R-:W-:Y:S02]  /*98c0*/  LOP3.LUT R100, R100, R0, RZ, 0x3c, !PT ;  /* 0x0000000064647212 */ /* 0x000fe400078e3cff */
[----:B------:R-:W-:Y:S02]  /*98d0*/  @P2 R2UR UR36, R98 ;  /* 0x00000000622422ca */ /* 0x000fe400000e0000 */
[----:B------:R-:W-:Y:S02]  /*98e0*/  SEL R109, R109, RZ, P0 ;  /* 0x000000ff6d6d7207 */ /* 0x000fe40000000000 */
[----:B------:R-:W-:Y:S01]  /*98f0*/  SEL R45, R45, RZ, P1 ;  /* 0x000000ff2d2d7207 */ /* 0x000fe20000800000 */
[----:B------:R-:W-:Y:S10]  /*9900*/  @P2 BRA `(.L_x_144) ;  /* 0xffffffc000082947 */ /* 0x000ff4000383ffff */
[----:B------:R-:W-:-:S09]  /*9910*/  UISETP.NE.AND UP0, UPT, UR50, URZ, UPT ;  /* 0x000000ff3200728c */ /* 0x000fd2000bf05270 */
[----:B------:R-:W-:Y:S05]  /*9920*/  BRA.U !UP0, `(.L_x_145) ;  /* 0x0000000108487547 */ /* 0x000fea000b800000 */
[----:B------:R-:W2:Y:S02]  /*9930*/  LDCU.64 UR4, c[0x0][0x890] ;  /* 0x00011200ff0477ac */ /* 0x000ea40008000a00 */
[----:B--2---:R-:W-:-:S04]  /*9940*/  UISETP.NE.U32.AND UP0, UPT, UR4, URZ, UPT ;  /* 0x000000ff0400728c */ /* 0x004fc8000bf05070 */
[----:B------:R-:W-:-:S09]  /*9950*/  UISETP.NE.AND.EX UP0, UPT, UR5, URZ, UPT, UP0 ;  /* 0x000000ff0500728c */ /* 0x000fd2000bf05300 */
[----:B------:R-:W-:Y:S05]  /*9960*/  BRA.U UP0, `(.L_x_146) ;  /* 0x00000001000c7547 */ /* 0x000fea000b800000 */
[----:B------:R-:W-:-:S13]  /*9970*/  FSETP.NEU.AND P0, PT, R49, RZ, PT ;  /* 0x000000ff3100720b */ /* 0x000fda0003f0d000 */
[----:B------:R-:W-:Y:S05]  /*9980*/  @!P0 EXIT ;  /* 0x000000000000894d */ /* 0x000fea0003800000 */
[----:B------:R-:W-:Y:S05]  /*9990*/  BRA `(.L_x_145) ;  /* 0x00000000002c7947 */ /* 0x000fea0003800000 */
.L_x_146:
[----:B------:R-:W-:Y:S01]  /*99a0*/  ISETP.NE.AND P0, PT, R108, RZ, PT ;  /* 0x000000ff6c00720c */ /* 0x000fe20003f05270 */
[----:B------:R-:W-:-:S12]  /*99b0*/  BSSY.RECONVERGENT B0, `(.L_x_145) ;  /* 0x0000009000007945 */ /* 0x000fd80003800200 */
[----:B------:R-:W-:Y:S05]  /*99c0*/  @P0 BRA `(.L_x_147) ;  /* 0x0000000000140947 */ /* 0x000fea0003800000 */
[----:B------:R-:W2:Y:S02]  /*99d0*/  LDCU.64 UR4, c[0x0][0x888] ;  /* 0x00011100ff0477ac */ /* 0x000ea40008000a00 */
[----:B--2---:R-:W-:-:S04]  /*99e0*/  ISETP.NE.U32.AND P0, PT, RZ, UR4, PT ;  /* 0x00000004ff007c0c */ /* 0x004fc8000bf05070 */
[----:B------:R-:W-:-:S13]  /*99f0*/  ISETP.NE.AND.EX P0, PT, RZ, UR5, PT, P0 ;  /* 0x00000005ff007c0c */ /* 0x000fda000bf05300 */
[----:B------:R-:W-:Y:S05]  /*9a00*/  @!P0 EXIT ;  /* 0x000000000000894d */ /* 0x000fea0003800000 */
[----:B------:R-:W-:Y:S05]  /*9a10*/  BRA `(.L_x_148) ;  /* 0x0000000000087947 */ /* 0x000fea0003800000 */
.L_x_147:
[----:B------:R-:W-:-:S13]  /*9a20*/  FSETP.NEU.AND P0, PT, R49, RZ, PT ;  /* 0x000000ff3100720b */ /* 0x000fda0003f0d000 */
[----:B------:R-:W-:Y:S05]  /*9a30*/  @!P0 EXIT ;  /* 0x000000000000894d */ /* 0x000fea0003800000 */
.L_x_148:
[----:B------:R-:W-:Y:S05]  /*9a40*/  BSYNC.RECONVERGENT B0 ;  /* 0x0000000000007941 */ /* 0x000fea0003800200 */
.L_x_145:
[----:B------:R-:W-:Y:S01]  /*9a50*/  ULEA UR4, UR51, UR48, 0x3 ;  /* 0x0000003033047291 */ /* 0x000fe2000f8e18ff */
[----:B------:R-:W-:-:S04]  /*9a60*/  DEPBAR.LE SB0, 0x0 ;  /* 0x000080000000791a */ /* 0x000fc80000000000 */
[----:B------:R-:W-:-:S04]  /*9a70*/  UIADD3 UR4, UPT, UPT, UR4, 0x60, URZ ;  /* 0x0000006004047890 */ /* 0x000fc8000fffe0ff */
[----:B------:R-:W-:-:S09]  /*9a80*/  UPRMT UR4, UR37, 0x654, UR4 ;  /* 0x0000065425047896 */ /* 0x000fd20008000004 */
[----:B------:R-:W-:Y:S01]  /*9a90*/  SYNCS.ARRIVE.TRANS64.RED.A1T0 RZ, [UR4], RZ ;  /* 0x000000ffffff79a7 */ /* 0x000fe20008100404 */
[----:B------:R-:W-:Y:S05]  /*9aa0*/  EXIT ;  /* 0x000000000000794d */ /* 0x000fea0003800000 */
.L_x_24:
[----:B--2---:R2:W4:Y:S02]  /*9ab0*/  SYNCS.PHASECHK.TRANS64.TRYWAIT P0, [R2+URZ+0x100], R3 ;  /* 0x00010003020075a7 */ /* 0x00452400080011ff */
[----:B----4-:R-:W-:Y:S05]  /*9ac0*/  @!P0 NANOSLEEP.SYNCS 0x989680 ;  /* 0x009896800000895d */ /* 0x010fea0003900000 */
[----:B------:R-:W4:Y:S02]  /*9ad0*/  @!P0 SYNCS.PHASECHK.TRANS64 P0, [R2+URZ+0x100], R3 ;  /* 0x00010003020085a7 */ /* 0x000f2400080010ff */
[----:B----4-:R-:W-:Y:S05]  /*9ae0*/  @!P0 BRA `(.L_x_24) ;  /* 0xfffffffc00f08947 */ /* 0x010fea000383ffff */
[----:B------:R-:W-:Y:S05]  /*9af0*/  BRA `(.L_x_149) ;  /* 0xffffff7c00447947 */ /* 0x000fea000383ffff */
.L_x_27:
[----:B------:R-:W-:-:S07]  /*9b00*/  MOV R2, UR33 ;  /* 0x0000002100027c02 */ /* 0x000fce0008000f00 */
.L_x_150:
[----:B-1----:R1:W2:Y:S02]  /*9b10*/  SYNCS.PHASECHK.TRANS64.TRYWAIT P0, [R2+URZ+0x20], R4 ;  /* 0x00002004020075a7 */ /* 0x0022a400080011ff */
[----:B--2---:R-:W-:Y:S05]  /*9b20*/  @!P0 NANOSLEEP.SYNCS 0x989680 ;  /* 0x009896800000895d */ /* 0x004fea0003900000 */
[----:B------:R-:W2:Y:S02]  /*9b30*/  @!P0 SYNCS.PHASECHK.TRANS64 P0, [R2+URZ+0x20], R4 ;  /* 0x00002004020085a7 */ /* 0x000ea400080010ff */
[----:B--2---:R-:W-:Y:S05]  /*9b40*/  @!P0 BRA `(.L_x_150) ;  /* 0xfffffffc00f08947 */ /* 0x004fea000383ffff */
[----:B------:R-:W-:Y:S05]  /*9b50*/  BRA `(.L_x_26) ;  /* 0xffffff7c00ac7947 */ /* 0x000fea000383ffff */
.L_x_34:
[----:B-1----:R-:W-:-:S07]  /*9b60*/  MOV R2, UR33 ;  /* 0x0000002100027c02 */ /* 0x002fce0008000f00 */
.L_x_151:
[----:B-1----:R1:W2:Y:S02]  /*9b70*/  SYNCS.PHASECHK.TRANS64.TRYWAIT P0, [R2+URZ+0x20], R4 ;  /* 0x00002004020075a7 */ /* 0x0022a400080011ff */
[----:B--2---:R-:W-:Y:S05]  /*9b80*/  @!P0 NANOSLEEP.SYNCS 0x989680 ;  /* 0x009896800000895d */ /* 0x004fea0003900000 */
[----:B------:R-:W2:Y:S02]  /*9b90*/  @!P0 SYNCS.PHASECHK.TRANS64 P0, [R2+URZ+0x20], R4 ;  /* 0x00002004020085a7 */ /* 0x000ea400080010ff */
[----:B--2---:R-:W-:Y:S05]  /*9ba0*/  @!P0 BRA `(.L_x_151) ;  /* 0xfffffffc00f08947 */ /* 0x004fea000383ffff */
[----:B------:R-:W-:Y:S05]  /*9bb0*/  BRA `(.L_x_33) ;  /* 0xffffff8000987947 */ /* 0x000fea000383ffff */
.L_x_39:
[----:B-1----:R1:W2:Y:S02]  /*9bc0*/  SYNCS.PHASECHK.TRANS64.TRYWAIT P0, [R2+URZ+0x90], R3 ;  /* 0x00009003020075a7 */ /* 0x0022a400080011ff */
[----:B--2---:R-:W-:Y:S05]  /*9bd0*/  @!P0 NANOSLEEP.SYNCS 0x989680 ;  /* 0x009896800000895d */ /* 0x004fea0003900000 */
[----:B------:R-:W2:Y:S02]  /*9be0*/  @!P0 SYNCS.PHASECHK.TRANS64 P0, [R2+URZ+0x90], R3 ;  /* 0x00009003020085a7 */ /* 0x000ea400080010ff */
[----:B--2---:R-:W-:Y:S05]  /*9bf0*/  @!P0 BRA `(.L_x_39) ;  /* 0xfffffffc00f08947 */ /* 0x004fea000383ffff */
[----:B------:R-:W-:Y:S05]  /*9c00*/  BRA `(.L_x_152) ;  /* 0xffffff8400647947 */ /* 0x000fea000383ffff */
.L_x_43:
[----:B---3--:R-:W-:-:S07]  /*9c10*/  MOV R0, UR4 ;  /* 0x0000000400007c02 */ /* 0x008fce0008000f00 */
.L_x_153:
[----:B-1----:R1:W2:Y:S02]  /*9c20*/  SYNCS.PHASECHK.TRANS64.TRYWAIT P0, [R0+URZ], R2 ;  /* 0x00000002000075a7 */ /* 0x0022a400080011ff */
[----:B--2---:R-:W-:Y:S05]  /*9c30*/  @!P0 NANOSLEEP.SYNCS 0x989680 ;  /* 0x009896800000895d */ /* 0x004fea0003900000 */
[----:B------:R-:W2:Y:S02]  /*9c40*/  @!P0 SYNCS.PHASECHK.TRANS64 P0, [R0+URZ], R2 ;  /* 0x00000002000085a7 */ /* 0x000ea400080010ff */
[----:B--2---:R-:W-:Y:S05]  /*9c50*/  @!P0 BRA `(.L_x_153) ;  /* 0xfffffffc00f08947 */ /* 0x004fea000383ffff */
[----:B------:R-:W-:Y:S05]  /*9c60*/  BRA `(.L_x_154) ;  /* 0xffffff8800d47947 */ /* 0x000fea000383ffff */
.L_x_44:
[----:B---3--:R-:W-:-:S07]  /*9c70*/  MOV R0, UR4 ;  /* 0x0000000400007c02 */ /* 0x008fce0008000f00 */
.L_x_155:
[----:B-1----:R1:W2:Y:S02]  /*9c80*/  SYNCS.PHASECHK.TRANS64.TRYWAIT P0, [R0+URZ], R3 ;  /* 0x00000003000075a7 */ /* 0x0022a400080011ff */
[----:B--2---:R-:W-:Y:S05]  /*9c90*/  @!P0 NANOSLEEP.SYNCS 0x989680 ;  /* 0x009896800000895d */ /* 0x004fea0003900000 */
[----:B------:R-:W2:Y:S02]  /*9ca0*/  @!P0 SYNCS.PHASECHK.TRANS64 P0, [R0+URZ], R3 ;  /* 0x00000003000085a7 */ /* 0x000ea400080010ff */
[----:B--2---:R-:W-:Y:S05]  /*9cb0*/  @!P0 BRA `(.L_x_155) ;  /* 0xfffffffc00f08947 */ /* 0x004fea000383ffff */
[----:B------:R-:W-:Y:S05]  /*9cc0*/  BRA `(.L_x_156) ;  /* 0xffffff8800e07947 */ /* 0x000fea000383ffff */
.L_x_45:
[----:B---3--:R-:W-:-:S07]  /*9cd0*/  MOV R0, UR4 ;  /* 0x0000000400007c02 */ /* 0x008fce0008000f00 */
.L_x_157:
[----:B-1----:R1:W2:Y:S02]  /*9ce0*/  SYNCS.PHASECHK.TRANS64.TRYWAIT P0, [R0+URZ], R3 ;  /* 0x00000003000075a7 */ /* 0x0022a400080011ff */
[----:B--2---:R-:W-:Y:S05]  /*9cf0*/  @!P0 NANOSLEEP.SYNCS 0x989680 ;  /* 0x009896800000895d */ /* 0x004fea0003900000 */
[----:B------:R-:W2:Y:S02]  /*9d00*/  @!P0 SYNCS.PHASECHK.TRANS64 P0, [R0+URZ], R3 ;  /* 0x00000003000085a7 */ /* 0x000ea400080010ff */
[----:B--2---:R-:W-:Y:S05]  /*9d10*/  @!P0 BRA `(.L_x_157) ;  /* 0xfffffffc00f08947 */ /* 0x004fea000383ffff */
[----:B------:R-:W-:Y:S05]  /*9d20*/  BRA `(.L_x_158) ;  /* 0xffffff8800ec7947 */ /* 0x000fea000383ffff */
.L_x_48:
[----:B-1----:R1:W2:Y:S02]  /*9d30*/  SYNCS.PHASECHK.TRANS64.TRYWAIT P0, [R0+URZ+0xf0], R4 ;  /* 0x0000f004000075a7 */ /* 0x0022a400080011ff */
[----:B--2---:R-:W-:Y:S05]  /*9d40*/  @!P0 NANOSLEEP.SYNCS 0x989680 ;  /* 0x009896800000895d */ /* 0x004fea0003900000 */
[----:B------:R-:W2:Y:S02]  /*9d50*/  @!P0 SYNCS.PHASECHK.TRANS64 P0, [R0+URZ+0xf0], R4 ;  /* 0x0000f004000085a7 */ /* 0x000ea400080010ff */
[----:B--2---:R-:W-:Y:S05]  /*9d60*/  @!P0 BRA `(.L_x_48) ;  /* 0xfffffffc00f08947 */ /* 0x004fea000383ffff */
[----:B------:R-:W-:Y:S05]  /*9d70*/  BRA `(.L_x_159) ;  /* 0xffffff8c004c7947 */ /* 0x000fea000383ffff */
.L_x_49:
[----:B------:R-:W-:-:S07]  /*9d80*/  MOV R0, UR5 ;  /* 0x0000000500007c02 */ /* 0x000fce0008000f00 */
.L_x_160:
[----:B-1----:R1:W2:Y:S02]  /*9d90*/  SYNCS.PHASECHK.TRANS64.TRYWAIT P0, [R0+URZ+0xa0], R5 ;  /* 0x0000a005000075a7 */ /* 0x0022a400080011ff */
[----:B--2---:R-:W-:Y:S05]  /*9da0*/  @!P0 NANOSLEEP.SYNCS 0x989680 ;  /* 0x009896800000895d */ /* 0x004fea0003900000 */
[----:B------:R-:W2:Y:S02]  /*9db0*/  @!P0 SYNCS.PHASECHK.TRANS64 P0, [R0+URZ+0xa0], R5 ;  /* 0x0000a005000085a7 */ /* 0x000ea400080010ff */
[----:B--2---:R-:W-:Y:S05]  /*9dc0*/  @!P0 BRA `(.L_x_160) ;  /* 0xfffffffc00f08947 */ /* 0x004fea000383ffff */
[----:B------:R-:W-:Y:S05]  /*9dd0*/  BRA `(.L_x_161) ;  /* 0xffffff8c005c7947 */ /* 0x000fea000383ffff */
.L_x_50:
[----:B-1----:R1:W2:Y:S02]  /*9de0*/  SYNCS.PHASECHK.TRANS64.TRYWAIT P1, [R0+URZ+0x90], R4 ;  /* 0x00009004000075a7 */ /* 0x0022a400080211ff */
[----:B--2---:R-:W-:Y:S05]  /*9df0*/  @!P1 NANOSLEEP.SYNCS 0x989680 ;  /* 0x009896800000995d */ /* 0x004fea0003900000 */
[----:B------:R-:W2:Y:S02]  /*9e00*/  @!P1 SYNCS.PHASECHK.TRANS64 P1, [R0+URZ+0x90], R4 ;  /* 0x00009004000095a7 */ /* 0x000ea400080210ff */
[----:B--2---:R-:W-:Y:S05]  /*9e10*/  @!P1 BRA `(.L_x_50) ;  /* 0xfffffffc00f09947 */ /* 0x004fea000383ffff */
[----:B------:R-:W-:Y:S05]  /*9e20*/  BRA `(.L_x_162) ;  /* 0xffffff8c008c7947 */ /* 0x000fea000383ffff */
.L_x_53:
[----:B------:R-:W-:-:S07]  /*9e30*/  MOV R0, UR5 ;  /* 0x0000000500007c02 */ /* 0x000fce0008000f00 */
.L_x_163:
[----:B-1----:R1:W2:Y:S02]  /*9e40*/  SYNCS.PHASECHK.TRANS64.TRYWAIT P0, [R0+URZ+0xa0], R2 ;  /* 0x0000a002000075a7 */ /* 0x0022a400080011ff */
[----:B--2---:R-:W-:Y:S05]  /*9e50*/  @!P0 NANOSLEEP.SYNCS 0x989680 ;  /* 0x009896800000895d */ /* 0x004fea0003900000 */
[----:B------:R-:W2:Y:S02]  /*9e60*/  @!P0 SYNCS.PHASECHK.TRANS64 P0, [R0+URZ+0xa0], R2 ;  /* 0x0000a002000085a7 */ /* 0x000ea400080010ff */
[----:B--2---:R-:W-:Y:S05]  /*9e70*/  @!P0 BRA `(.L_x_163) ;  /* 0xfffffffc00f08947 */ /* 0x004fea000383ffff */
[----:B------:R-:W-:Y:S05]  /*9e80*/  BRA `(.L_x_52) ;  /* 0xffffff8c00e07947 */ /* 0x000fea000383ffff */
.L_x_62:
[----:B-1----:R-:W-:-:S04]  /*9e90*/  MOV R4, UR6 ;  /* 0x0000000600047c02 */ /* 0x002fc80008000f00 */
[----:B------:R1:W2:Y:S03]  /*9ea0*/  SYNCS.PHASECHK.TRANS64.TRYWAIT P0, [R4+URZ+0x8], R5 ;  /* 0x00000805040075a7 */ /* 0x0002a600080011ff */
[----:B--2---:R-:W-:Y:S05]  /*9eb0*/  @!P0 NANOSLEEP.SYNCS 0x989680 ;  /* 0x009896800000895d */ /* 0x004fea0003900000 */
[----:B------:R-:W2:Y:S02]  /*9ec0*/  @!P0 SYNCS.PHASECHK.TRANS64 P0, [R4+URZ+0x8], R5 ;  /* 0x00000805040085a7 */ /* 0x000ea400080010ff */
[----:B--2---:R-:W-:Y:S05]  /*9ed0*/  @!P0 BRA `(.L_x_62) ;  /* 0xfffffffc00ec8947 */ /* 0x004fea000383ffff */
[----:B------:R-:W-:Y:S05]  /*9ee0*/  BRA `(.L_x_61) ;  /* 0xffffff9000947947 */ /* 0x000fea000383ffff */
.L_x_64:
[----:B------:R-:W-:Y:S01]  /*9ef0*/  BSSY B0, `(.L_x_164) ;  /* 0x0000006000007945 */ /* 0x000fe20003800000 */
[----:B------:R-:W-:-:S07]  /*9f00*/  MOV R15, 0xffffffff ;  /* 0xffffffff000f7802 */ /* 0x000fce0000000f00 */
[----:B-1---5:R-:W-:Y:S05]  /*9f10*/  WARPSYNC.COLLECTIVE R15, `(.L_x_165) ;  /* 0x000000000f0c7348 */ /* 0x022fea0003c00000 */
[----:B------:R-:W-:Y:S02]  /*9f20*/  ELECT P6, UR79, PT ;  /* 0x00000000004f782f */ /* 0x000fe400038c0000 */
[----:B------:R-:W-:Y:S01]  /*9f30*/  MOV R14, UR79 ;  /* 0x0000004f000e7c02 */ /* 0x000fe20008000f00 */
[----:B-1---5:R-:W-:Y:S10]  /*9f40*/  ENDCOLLECTIVE ;  /* 0x000000000000791b */ /* 0x022ff40003800000 */
.L_x_165:
[----:B------:R-:W-:Y:S05]  /*9f50*/  BSYNC B0 ;  /* 0x0000000000007941 */ /* 0x000fea0003800000 */
.L_x_164:
[----:B------:R-:W-:Y:S05]  /*9f60*/  BRA `(.L_x_166) ;  /* 0xffffff9000c47947 */ /* 0x000fea000383ffff */
.L_x_66:
[----:B-1----:R-:W-:-:S04]  /*9f70*/  MOV R2, UR6 ;  /* 0x0000000600027c02 */ /* 0x002fc80008000f00 */
[----:B------:R1:W2:Y:S03]  /*9f80*/  SYNCS.PHASECHK.TRANS64.TRYWAIT P0, [R2+URZ+0x8], R3 ;  /* 0x00000803020075a7 */ /* 0x0002a600080011ff */
[----:B--2---:R-:W-:Y:S05]  /*9f90*/  @!P0 NANOSLEEP.SYNCS 0x989680 ;  /* 0x009896800000895d */ /* 0x004fea0003900000 */
[----:B------:R-:W2:Y:S02]  /*9fa0*/  @!P0 SYNCS.PHASECHK.TRANS64 P0, [R2+URZ+0x8], R3 ;  /* 0x00000803020085a7 */ /* 0x000ea400080010ff */
[----:B--2---:R-:W-:Y:S05]  /*9fb0*/  @!P0 BRA `(.L_x_66) ;  /* 0xfffffffc00ec8947 */ /* 0x004fea000383ffff */
[----:B------:R-:W-:Y:S05]  /*9fc0*/  BRA `(.L_x_65) ;  /* 0xffffff9000c87947 */ /* 0x000fea000383ffff */
.L_x_67:
[----:B-1----:R1:W2:Y:S02]  /*9fd0*/  SYNCS.PHASECHK.TRANS64.TRYWAIT P0, [R0+URZ+0x90], R4 ;  /* 0x00009004000075a7 */ /* 0x0022a400080011ff */
[----:B--2---:R-:W-:Y:S05]  /*9fe0*/  @!P0 NANOSLEEP.SYNCS 0x989680 ;  /* 0x009896800000895d */ /* 0x004fea0003900000 */
[----:B------:R-:W2:Y:S02]  /*9ff0*/  @!P0 SYNCS.PHASECHK.TRANS64 P0, [R0+URZ+0x90], R4 ;  /* 0x00009004000085a7 */ /* 0x000ea400080010ff */
[----:B--2---:R-:W-:Y:S05]  /*a000*/  @!P0 BRA `(.L_x_67) ;  /* 0xfffffffc00f08947 */ /* 0x004fea000383ffff */
[----:B------:R-:W-:Y:S05]  /*a010*/  BRA `(.L_x_167) ;  /* 0xffffff9400d47947 */ /* 0x000fea000383ffff */
.L_x_69:
[----:B------:R-:W-:-:S07]  /*a020*/  MOV R0, UR8 ;  /* 0x0000000800007c02 */ /* 0x000fce0008000f00 */
.L_x_168:
[----:B-1----:R1:W2:Y:S02]  /*a030*/  SYNCS.PHASECHK.TRANS64.TRYWAIT P0, [R0+URZ+0xd0], R4 ;  /* 0x0000d004000075a7 */ /* 0x0022a400080011ff */
[----:B--2---:R-:W-:Y:S05]  /*a040*/  @!P0 NANOSLEEP.SYNCS 0x989680 ;  /* 0x009896800000895d */ /* 0x004fea0003900000 */
[----:B------:R-:W2:Y:S02]  /*a050*/  @!P0 SYNCS.PHASECHK.TRANS64 P0, [R0+URZ+0xd0], R4 ;  /* 0x0000d004000085a7 */ /* 0x000ea400080010ff */
[----:B--2---:R-:W-:Y:S05]  /*a060*/  @!P0 BRA `(.L_x_168) ;  /* 0xfffffffc00f08947 */ /* 0x004fea000383ffff */
[----:B------:R-:W-:Y:S05]  /*a070*/  BRA `(.L_x_169) ;  /* 0xffffff9800207947 */ /* 0x000fea000383ffff */
.L_x_72:
[----:B------:R-:W-:Y:S07]  /*a080*/  MOV R0, UR14 ;  /* 0x0000000e00007c02 */ /* 0x000fee0008000f00 */
.L_x_170:
[----:B-1----:R1:W2:Y:S02]  /*a090*/  SYNCS.PHASECHK.TRANS64.TRYWAIT P0, [R0+URZ], R4 ;  /* 0x00000004000075a7 */ /* 0x0022a400080011ff */
[----:B--2---:R-:W-:Y:S05]  /*a0a0*/  @!P0 NANOSLEEP.SYNCS 0x989680 ;  /* 0x009896800000895d */ /* 0x004fea0003900000 */
[----:B------:R-:W2:Y:S02]  /*a0b0*/  @!P0 SYNCS.PHASECHK.TRANS64 P0, [R0+URZ], R4 ;  /* 0x00000004000085a7 */ /* 0x000ea400080010ff */
[----:B--2---:R-:W-:Y:S05]  /*a0c0*/  @!P0 BRA `(.L_x_170) ;  /* 0xfffffffc00f08947 */ /* 0x004fea000383ffff */
[----:B------:R-:W-:Y:S05]  /*a0d0*/  BRA `(.L_x_71) ;  /* 0xffffff9800347947 */ /* 0x000fea000383ffff */
.L_x_76:
[----:B-1----:R-:W-:-:S07]  /*a0e0*/  MOV R0, UR8 ;  /* 0x0000000800007c02 */ /* 0x002fce0008000f00 */
.L_x_171:
[----:B-1----:R1:W2:Y:S02]  /*a0f0*/  SYNCS.PHASECHK.TRANS64.TRYWAIT P0, [R0+URZ], R2 ;  /* 0x00000002000075a7 */ /* 0x0022a400080011ff */
[----:B--2---:R-:W-:Y:S05]  /*a100*/  @!P0 NANOSLEEP.SYNCS 0x989680 ;  /* 0x009896800000895d */ /* 0x004fea0003900000 */
[----:B------:R-:W2:Y:S02]  /*a110*/  @!P0 SYNCS.PHASECHK.TRANS64 P0, [R0+URZ], R2 ;  /* 0x00000002000085a7 */ /* 0x000ea400080010ff */
[----:B--2---:R-:W-:Y:S05]  /*a120*/  @!P0 BRA `(.L_x_171) ;  /* 0xfffffffc00f08947 */ /* 0x004fea000383ffff */
[----:B------:R-:W-:Y:S05]  /*a130*/  BRA `(.L_x_172) ;  /* 0xffffff9c00787947 */ /* 0x000fea000383ffff */
.L_x_77:
[----:B------:R-:W-:-:S07]  /*a140*/  MOV R0, UR8 ;  /* 0x0000000800007c02 */ /* 0x000fce0008000f00 */
.L_x_173:
[----:B-1----:R1:W2:Y:S02]  /*a150*/  SYNCS.PHASECHK.TRANS64.TRYWAIT P0, [R0+URZ], R3 ;  /* 0x00000003000075a7 */ /* 0x0022a400080011ff */
[----:B--2---:R-:W-:Y:S05]  /*a160*/  @!P0 NANOSLEEP.SYNCS 0x989680 ;  /* 0x009896800000895d */ /* 0x004fea0003900000 */
[----:B------:R-:W2:Y:S02]  /*a170*/  @!P0 SYNCS.PHASECHK.TRANS64 P0, [R0+URZ], R3 ;  /* 0x00000003000085a7 */ /* 0x000ea400080010ff */
[----:B--2---:R-:W-:Y:S05]  /*a180*/  @!P0 BRA `(.L_x_173) ;  /* 0xfffffffc00f08947 */ /* 0x004fea000383ffff */
[----:B------:R-:W-:Y:S05]  /*a190*/  BRA `(.L_x_174) ;  /* 0xffffff9c00847947 */ /* 0x000fea000383ffff */
.L_x_78:
[----:B------:R-:W-:-:S07]  /*a1a0*/  MOV R0, UR8 ;  /* 0x0000000800007c02 */ /* 0x000fce0008000f00 */
.L_x_175:
[----:B-1----:R1:W2:Y:S02]  /*a1b0*/  SYNCS.PHASECHK.TRANS64.TRYWAIT P0, [R0+URZ], R3 ;  /* 0x00000003000075a7 */ /* 0x0022a400080011ff */
[----:B--2---:R-:W-:Y:S05]  /*a1c0*/  @!P0 NANOSLEEP.SYNCS 0x989680 ;  /* 0x009896800000895d */ /* 0x004fea0003900000 */
[----:B------:R-:W2:Y:S02]  /*a1d0*/  @!P0 SYNCS.PHASECHK.TRANS64 P0, [R0+URZ], R3 ;  /* 0x00000003000085a7 */ /* 0x000ea400080010ff */
[----:B--2---:R-:W-:Y:S05]  /*a1e0*/  @!P0 BRA `(.L_x_175) ;  /* 0xfffffffc00f08947 */ /* 0x004fea000383ffff */
[----:B------:R-:W-:Y:S05]  /*a1f0*/  BRA `(.L_x_176) ;  /* 0xffffff9c00907947 */ /* 0x000fea000383ffff */
.L_x_81:
[----:B------:R-:W-:-:S07]  /*a200*/  MOV R0, UR7 ;  /* 0x0000000700007c02 */ /* 0x000fce0008000f00 */
.L_x_177:
[----:B-1----:R1:W2:Y:S02]  /*a210*/  SYNCS.PHASECHK.TRANS64.TRYWAIT P1, [R0+URZ+0x110], R2 ;  /* 0x00011002000075a7 */ /* 0x0022a400080211ff */
[----:B--2---:R-:W-:Y:S05]  /*a220*/  @!P1 NANOSLEEP.SYNCS 0x989680 ;  /* 0x009896800000995d */ /* 0x004fea0003900000 */
[----:B------:R-:W2:Y:S02]  /*a230*/  @!P1 SYNCS.PHASECHK.TRANS64 P1, [R0+URZ+0x110], R2 ;  /* 0x00011002000095a7 */ /* 0x000ea400080210ff */
[----:B--2---:R-:W-:Y:S05]  /*a240*/  @!P1 BRA `(.L_x_177) ;  /* 0xfffffffc00f09947 */ /* 0x004fea000383ffff */
[----:B------:R-:W-:Y:S05]  /*a250*/  BRA `(.L_x_178) ;  /* 0xffffff9c00dc7947 */ /* 0x000fea000383ffff */
.L_x_86:
[----:B--2---:R2:W4:Y:S02]  /*a260*/  SYNCS.PHASECHK.TRANS64.TRYWAIT P0, [R0+URZ+0x90], R2 ;  /* 0x00009002000075a7 */ /* 0x00452400080011ff */
[----:B----4-:R-:W-:Y:S05]  /*a270*/  @!P0 NANOSLEEP.SYNCS 0x989680 ;  /* 0x009896800000895d */ /* 0x010fea0003900000 */
[----:B------:R-:W4:Y:S02]  /*a280*/  @!P0 SYNCS.PHASECHK.TRANS64 P0, [R0+URZ+0x90], R2 ;  /* 0x00009002000085a7 */ /* 0x000f2400080010ff */
[----:B----4-:R-:W-:Y:S05]  /*a290*/  @!P0 BRA `(.L_x_86) ;  /* 0xfffffffc00f08947 */ /* 0x010fea000383ffff */
[----:B------:R-:W-:Y:S05]  /*a2a0*/  BRA `(.L_x_179) ;  /* 0xffffffa000f07947 */ /* 0x000fea000383ffff */
.L_x_89:
[----:B------:R-:W-:Y:S07]  /*a2b0*/  MOV R0, UR7 ;  /* 0x0000000700007c02 */ /* 0x000fee0008000f00 */
.L_x_180:
[----:B--2---:R2:W4:Y:S02]  /*a2c0*/  SYNCS.PHASECHK.TRANS64.TRYWAIT P0, [R0+URZ+0x88], R2 ;  /* 0x00008802000075a7 */ /* 0x00452400080011ff */
[----:B----4-:R-:W-:Y:S05]  /*a2d0*/  @!P0 NANOSLEEP.SYNCS 0x989680 ;  /* 0x009896800000895d */ /* 0x010fea0003900000 */
[----:B------:R-:W4:Y:S02]  /*a2e0*/  @!P0 SYNCS.PHASECHK.TRANS64 P0, [R0+URZ+0x88], R2 ;  /* 0x00008802000085a7 */ /* 0x000f2400080010ff */
[----:B----4-:R-:W-:Y:S05]  /*a2f0*/  @!P0 BRA `(.L_x_180) ;  /* 0xfffffffc00f08947 */ /* 0x010fea000383ffff */
[----:B------:R-:W-:Y:S05]  /*a300*/  BRA `(.L_x_88) ;  /* 0xffffffa400d07947 */ /* 0x000fea000383ffff */
.L_x_92:
[----:B------:R-:W-:Y:S07]  /*a310*/  MOV R0, UR7 ;  /* 0x0000000700007c02 */ /* 0x000fee0008000f00 */
.L_x_181:
[----:B-1----:R1:W2:Y:S02]  /*a320*/  SYNCS.PHASECHK.TRANS64.TRYWAIT P0, [R0+URZ+0x60], R14 ;  /* 0x0000600e000075a7 */ /* 0x0022a400080011ff */
[----:B--2---:R-:W-:Y:S05]  /*a330*/  @!P0 NANOSLEEP.SYNCS 0x989680 ;  /* 0x009896800000895d */ /* 0x004fea0003900000 */
[----:B------:R-:W2:Y:S02]  /*a340*/  @!P0 SYNCS.PHASECHK.TRANS64 P0, [R0+URZ+0x60], R14 ;  /* 0x0000600e000085a7 */ /* 0x000ea400080010ff */
[----:B--2---:R-:W-:Y:S05]  /*a350*/  @!P0 BRA `(.L_x_181) ;  /* 0xfffffffc00f08947 */ /* 0x004fea000383ffff */
[----:B------:R-:W-:Y:S05]  /*a360*/  BRA `(.L_x_182) ;  /* 0xffffffa800487947 */ /* 0x000fea000383ffff */
.L_x_93:
[----:B------:R-:W-:Y:S07]  /*a370*/  MOV R0, UR7 ;  /* 0x0000000700007c02 */ /* 0x000fee0008000f00 */
.L_x_183:
[----:B-1----:R1:W2:Y:S02]  /*a380*/  SYNCS.PHASECHK.TRANS64.TRYWAIT P0, [R0+URZ+0x68], R14 ;  /* 0x0000680e000075a7 */ /* 0x0022a400080011ff */
[----:B--2---:R-:W-:Y:S05]  /*a390*/  @!P0 NANOSLEEP.SYNCS 0x989680 ;  /* 0x009896800000895d */ /* 0x004fea0003900000 */
[----:B------:R-:W2:Y:S02]  /*a3a0*/  @!P0 SYNCS.PHASECHK.TRANS64 P0, [R0+URZ+0x68], R14 ;  /* 0x0000680e000085a7 */ /* 0x000ea400080010ff */
[----:B--2---:R-:W-:Y:S05]  /*a3b0*/  @!P0 BRA `(.L_x_183) ;  /* 0xfffffffc00f08947 */ /* 0x004fea000383ffff */
[----:B------:R-:W-:Y:S05]  /*a3c0*/  BRA `(.L_x_184) ;  /* 0xffffffa800a07947 */ /* 0x000fea000383ffff */
.L_x_94:
[----:B------:R-:W-:Y:S07]  /*a3d0*/  MOV R0, UR7 ;  /* 0x0000000700007c02 */ /* 0x000fee0008000f00 */
.L_x_185:
[----:B-1----:R1:W2:Y:S02]  /*a3e0*/  SYNCS.PHASECHK.TRANS64.TRYWAIT P0, [R0+URZ+0x70], R14 ;  /* 0x0000700e000075a7 */ /* 0x0022a400080011ff */
[----:B--2---:R-:W-:Y:S05]  /*a3f0*/  @!P0 NANOSLEEP.SYNCS 0x989680 ;  /* 0x009896800000895d */ /* 0x004fea0003900000 */
[----:B------:R-:W2:Y:S02]  /*a400*/  @!P0 SYNCS.PHASECHK.TRANS64 P0, [R0+URZ+0x70], R14 ;  /* 0x0000700e000085a7 */ /* 0x000ea400080010ff */
[----:B--2---:R-:W-:Y:S05]  /*a410*/  @!P0 BRA `(.L_x_185) ;  /* 0xfffffffc00f08947 */ /* 0x004fea000383ffff */
[----:B------:R-:W-:Y:S05]  /*a420*/  BRA `(.L_x_186) ;  /* 0xffffffa800fc7947 */ /* 0x000fea000383ffff */
.L_x_95:
[----:B------:R-:W-:Y:S07]  /*a430*/  MOV R0, UR7 ;  /* 0x0000000700007c02 */ /* 0x000fee0008000f00 */
.L_x_187:
[----:B-1----:R1:W2:Y:S02]  /*a440*/  SYNCS.PHASECHK.TRANS64.TRYWAIT P0, [R0+URZ+0x78], R14 ;  /* 0x0000780e000075a7 */ /* 0x0022a400080011ff */
[----:B--2---:R-:W-:Y:S05]  /*a450*/  @!P0 NANOSLEEP.SYNCS 0x989680 ;  /* 0x009896800000895d */ /* 0x004fea0003900000 */
[----:B------:R-:W2:Y:S02]  /*a460*/  @!P0 SYNCS.PHASECHK.TRANS64 P0, [R0+URZ+0x78], R14 ;  /* 0x0000780e000085a7 */ /* 0x000ea400080010ff */
[----:B--2---:R-:W-:Y:S05]  /*a470*/  @!P0 BRA `(.L_x_187) ;  /* 0xfffffffc00f08947 */ /* 0x004fea000383ffff */
[----:B------:R-:W-:Y:S05]  /*a480*/  BRA `(.L_x_188) ;  /* 0xffffffac009c7947 */ /* 0x000fea000383ffff */
.L_x_97:
[----:B------:R-:W-:-:S07]  /*a490*/  MOV R0, UR7 ;  /* 0x0000000700007c02 */ /* 0x000fce0008000f00 */
.L_x_189:
[----:B-1----:R1:W4:Y:S02]  /*a4a0*/  SYNCS.PHASECHK.TRANS64.TRYWAIT P0, [R0+URZ+0x60], R2 ;  /* 0x00006002000075a7 */ /* 0x00232400080011ff */
[----:B----4-:R-:W-:Y:S05]  /*a4b0*/  @!P0 NANOSLEEP.SYNCS 0x989680 ;  /* 0x009896800000895d */ /* 0x010fea0003900000 */
[----:B------:R-:W4:Y:S02]  /*a4c0*/  @!P0 SYNCS.PHASECHK.TRANS64 P0, [R0+URZ+0x60], R2 ;  /* 0x00006002000085a7 */ /* 0x000f2400080010ff */
[----:B----4-:R-:W-:Y:S05]  /*a4d0*/  @!P0 BRA `(.L_x_189) ;  /* 0xfffffffc00f08947 */ /* 0x010fea000383ffff */
[----:B------:R-:W-:Y:S05]  /*a4e0*/  BRA `(.L_x_190) ;  /* 0xffffffb000247947 */ /* 0x000fea000383ffff */
.L_x_98:
[----:B-1----:R-:W-:-:S07]  /*a4f0*/  MOV R0, UR7 ;  /* 0x0000000700007c02 */ /* 0x002fce0008000f00 */
.L_x_191:
[----:B-1----:R1:W4:Y:S02]  /*a500*/  SYNCS.PHASECHK.TRANS64.TRYWAIT P0, [R0+URZ+0x68], R2 ;  /* 0x00006802000075a7 */ /* 0x00232400080011ff */
[----:B----4-:R-:W-:Y:S05]  /*a510*/  @!P0 NANOSLEEP.SYNCS 0x989680 ;  /* 0x009896800000895d */ /* 0x010fea0003900000 */
[----:B------:R-:W4:Y:S02]  /*a520*/  @!P0 SYNCS.PHASECHK.TRANS64 P0, [R0+URZ+0x68], R2 ;  /* 0x00006802000085a7 */ /* 0x000f2400080010ff */
[----:B----4-:R-:W-:Y:S05]  /*a530*/  @!P0 BRA `(.L_x_191) ;  /* 0xfffffffc00f08947 */ /* 0x010fea000383ffff */
[----:B------:R-:W-:Y:S05]  /*a540*/  BRA `(.L_x_192) ;  /* 0xffffffb000147947 */ /* 0x000fea000383ffff */
.L_x_99:
[----:B-1----:R-:W-:-:S07]  /*a550*/  MOV R0, UR7 ;  /* 0x0000000700007c02 */ /* 0x002fce0008000f00 */
.L_x_193:
[----:B-1----:R1:W4:Y:S02]  /*a560*/  SYNCS.PHASECHK.TRANS64.TRYWAIT P0, [R0+URZ+0x70], R2 ;  /* 0x00007002000075a7 */ /* 0x00232400080011ff */
[----:B----4-:R-:W-:Y:S05]  /*a570*/  @!P0 NANOSLEEP.SYNCS 0x989680 ;  /* 0x009896800000895d */ /* 0x010fea0003900000 */
[----:B------:R-:W4:Y:S02]  /*a580*/  @!P0 SYNCS.PHASECHK.TRANS64 P0, [R0+URZ+0x70], R2 ;  /* 0x00007002000085a7 */ /* 0x000f2400080010ff */
[----:B----4-:R-:W-:Y:S05]  /*a590*/  @!P0 BRA `(.L_x_193) ;  /* 0xfffffffc00f08947 */ /* 0x010fea000383ffff */
[----:B------:R-:W-:Y:S05]  /*a5a0*/  BRA `(.L_x_194) ;  /* 0xffffffb000047947 */ /* 0x000fea000383ffff */
.L_x_101:
[----:B--2---:R2:W3:Y:S02]  /*a5b0*/  SYNCS.PHASECHK.TRANS64.TRYWAIT P0, [R0+URZ+0x90], R2 ;  /* 0x00009002000075a7 */ /* 0x0044e400080011ff */
[----:B---3--:R-:W-:Y:S05]  /*a5c0*/  @!P0 NANOSLEEP.SYNCS 0x989680 ;  /* 0x009896800000895d */ /* 0x008fea0003900000 */
[----:B------:R-:W3:Y:S02]  /*a5d0*/  @!P0 SYNCS.PHASECHK.TRANS64 P0, [R0+URZ+0x90], R2 ;  /* 0x00009002000085a7 */ /* 0x000ee400080010ff */
[----:B---3--:R-:W-:Y:S05]  /*a5e0*/  @!P0 BRA `(.L_x_101) ;  /* 0xfffffffc00f08947 */ /* 0x008fea000383ffff */
[----:B------:R-:W-:Y:S05]  /*a5f0*/  BRA `(.L_x_195) ;  /* 0xffffffb000e07947 */ /* 0x000fea000383ffff */
.L_x_112:
[----:B-1----:R-:W-:Y:S04]  /*a600*/  MOV R2, UR48 ;  /* 0x0000003000027c02 */ /* 0x002fe80008000f00 */
[----:B------:R1:W3:Y:S03]  /*a610*/  SYNCS.PHASECHK.TRANS64.TRYWAIT P1, [R2+URZ+0x40], R3 ;  /* 0x00004003020075a7 */ /* 0x0002e600080211ff */
[----:B---3--:R-:W-:Y:S05]  /*a620*/  @!P1 NANOSLEEP.SYNCS 0x989680 ;  /* 0x009896800000995d */ /* 0x008fea0003900000 */
[----:B------:R-:W3:Y:S02]  /*a630*/  @!P1 SYNCS.PHASECHK.TRANS64 P1, [R2+URZ+0x40], R3 ;  /* 0x00004003020095a7 */ /* 0x000ee400080210ff */
[----:B---3--:R-:W-:Y:S05]  /*a640*/  @!P1 BRA `(.L_x_112) ;  /* 0xfffffffc00ec9947 */ /* 0x008fea000383ffff */
[----:B------:R-:W-:Y:S05]  /*a650*/  BRA `(.L_x_111) ;  /* 0xffffffbc00ec7947 */ /* 0x000fea000383ffff */
.L_x_114:
[----:B-1----:R1:W4:Y:S02]  /*a660*/  SYNCS.PHASECHK.TRANS64.TRYWAIT P0, [R112+URZ+0xb0], R0 ;  /* 0x0000b000700075a7 */ /* 0x00232400080011ff */
[----:B----4-:R-:W-:Y:S05]  /*a670*/  @!P0 NANOSLEEP.SYNCS 0x989680 ;  /* 0x009896800000895d */ /* 0x010fea0003900000 */
[----:B------:R-:W4:Y:S02]  /*a680*/  @!P0 SYNCS.PHASECHK.TRANS64 P0, [R112+URZ+0xb0], R0 ;  /* 0x0000b000700085a7 */ /* 0x000f2400080010ff */
[----:B----4-:R-:W-:Y:S05]  /*a690*/  @!P0 BRA `(.L_x_114) ;  /* 0xfffffffc00f08947 */ /* 0x010fea000383ffff */
[----:B------:R-:W-:Y:S05]  /*a6a0*/  BRA `(.L_x_113) ;  /* 0xffffffc000147947 */ /* 0x000fea000383ffff */
.L_x_123:
[----:B--2---:R2:W4:Y:S02]  /*a6b0*/  SYNCS.PHASECHK.TRANS64.TRYWAIT P0, [R2+URZ+0x40], R0 ;  /* 0x00004000020075a7 */ /* 0x00452400080011ff */
[----:B----4-:R-:W-:Y:S05]  /*a6c0*/  @!P0 NANOSLEEP.SYNCS 0x989680 ;  /* 0x009896800000895d */ /* 0x010fea0003900000 */
[----:B------:R-:W4:Y:S02]  /*a6d0*/  @!P0 SYNCS.PHASECHK.TRANS64 P0, [R2+URZ+0x40], R0 ;  /* 0x00004000020085a7 */ /* 0x000f2400080010ff */
[----:B----4-:R-:W-:Y:S05]  /*a6e0*/  @!P0 BRA `(.L_x_123) ;  /* 0xfffffffc00f08947 */ /* 0x010fea000383ffff */
[----:B------:R-:W-:Y:S05]  /*a6f0*/  BRA `(.L_x_122) ;  /* 0xffffffcc00007947 */ /* 0x000fea000383ffff */
.L_x_131:
[----:B--2---:R2:W4:Y:S02]  /*a700*/  SYNCS.PHASECHK.TRANS64.TRYWAIT P0, [R0+URZ+0x40], R6 ;  /* 0x00004006000075a7 */ /* 0x00452400080011ff */
[----:B----4-:R-:W-:Y:S05]  /*a710*/  @!P0 NANOSLEEP.SYNCS 0x989680 ;  /* 0x009896800000895d */ /* 0x010fea0003900000 */
[----:B------:R-:W4:Y:S02]  /*a720*/  @!P0 SYNCS.PHASECHK.TRANS64 P0, [R0+URZ+0x40], R6 ;  /* 0x00004006000085a7 */ /* 0x000f2400080010ff */
[----:B----4-:R-:W-:Y:S05]  /*a730*/  @!P0 BRA `(.L_x_131) ;  /* 0xfffffffc00f08947 */ /* 0x010fea000383ffff */
[----:B------:R-:W-:Y:S05]  /*a740*/  BRA `(.L_x_130) ;  /* 0xffffffd800147947 */ /* 0x000fea000383ffff */
.L_x_139:
[----:B--2---:R2:W4:Y:S02]  /*a750*/  SYNCS.PHASECHK.TRANS64.TRYWAIT P0, [R0+URZ+0x40], R5 ;  /* 0x00004005000075a7 */ /* 0x00452400080011ff */
[----:B----4-:R-:W-:Y:S05]  /*a760*/  @!P0 NANOSLEEP.SYNCS 0x989680 ;  /* 0x009896800000895d */ /* 0x010fea0003900000 */
[----:B------:R-:W4:Y:S02]  /*a770*/  @!P0 SYNCS.PHASECHK.TRANS64 P0, [R0+URZ+0x40], R5 ;  /* 0x00004005000085a7 */ /* 0x000f2400080010ff */
[----:B----4-:R-:W-:Y:S05]  /*a780*/  @!P0 BRA `(.L_x_139) ;  /* 0xfffffffc00f08947 */ /* 0x010fea000383ffff */
[----:B------:R-:W-:Y:S05]  /*a790*/  BRA `(.L_x_138) ;  /* 0xffffffe400287947 */ /* 0x000fea000383ffff */
        .weak           $__internal_0_$__cuda_sm10x_tcgen05_guardrail_trap_col_being_dealloced_not_returned_by_alloc
        .type           $__internal_0_$__cuda_sm10x_tcgen05_guardrail_trap_col_being_dealloced_not_returned_by_alloc,@function
        .size           $__internal_0_$__cuda_sm10x_tcgen05_guardrail_trap_col_being_dealloced_not_returned_by_alloc,($__internal_1_$__cuda_sm10x_tcgen05_guardrail_trap_phase_invalid_during_alloc - $__internal_0_$__cuda_sm10x_tcgen05_guardrail_trap_col_being_dealloced_not_returned_by_alloc)
$__internal_0_$__cuda_sm10x_tcgen05_guardrail_trap_col_being_dealloced_not_returned_by_alloc:
[----:B------:R-:W-:Y:S05]  /*a7a0*/  BPT.TRAP 0x1 ;  /* 0x000000040000795c */ /* 0x000fea0000300000 */
[----:B------:R-:W-:-:S04]  /*a7b0*/  HFMA2 R3, -RZ, RZ, 0, 0 ;  /* 0x00000000ff037431 */ /* 0x000fc800000001ff */
[----:B------:R-:W-:Y:S05]  /*a7c0*/  RET.REL.NODEC R2 `(_ZN7cutlass13device_kernelINS_4gemm6kernel13GemmUniversalIN4cute5tupleIJiiiiEEENS1_10collective13CollectiveMmaINS1_35MainloopSm100TmaUmmaWarpSpecializedILi4ELi2ELi4ENS5_IJNS4_1CILi2EEENSA_ILi1EEESC_EEEEENS5_IJNSA_ILi128EEENSA_ILi256EEESF_EEENS_6half_tENS5_IJlSC_lEEESI_SJ_NS4_8TiledMMAINS4_8MMA_AtomIJNS4_26SM100_MMA_F16BF16_2x1SM_SSISI_SI_fLi128ELi256ELNS4_4UMMA5MajorE0ELSO_0ELNSN_7ScaleInE0ELSP_0EEEEEENS4_6LayoutINS5_IJSC_SC_SC_EEENS5_IJNSA_ILi0EEESU_SU_EEEEENS5_IJNS4_10UnderscoreESX_SX_EEEEENS4_18SM100_TMA_2SM_LOADENS4_14ComposedLayoutINS4_7SwizzleILi3ELi4ELi3EEENS4_18smem_ptr_flag_bitsILi16EEENSS_INS5_IJNSA_ILi8EEENSA_ILi64EEEEEENS5_IJS17_SC_EEEEEEEvNS4_8identityES10_S1B_vS1C_EENS_8epilogue10collective18CollectiveEpilogueINS1E_23Sm100TmaWarpSpecializedILi4ELi2ELi32ELb1ELb0EEEJNS5_IJS17_SG_SF_EEENS5_IJNSS_IS17_SC_EENSS_INS5_IJNSA_ILi32EEESB_EEENS5_IJSC_SF_EEEEEEEESI_SJ_SI_SJ_NS1E_6fusion15FusionCallbacksIS1I_NS1Q_17LinearCombinationISI_fSI_fLNS_15FloatRoundStyleE2EEES1J_S1P_JEEENS4_5SM1004TMEM4LOAD26SM100_TMEM_LOAD_32dp32b32xENS4_13SM90_TMA_LOADENS11_INS12_ILi2ELi4ELi3EEES15_NSS_INS5_IJS16_S1L_EEENS5_IJS1L_SC_EEEEEEENS4_39AutoVectorizingCopyWithAssumedAlignmentILi128EEENS4_14SM90_TMA_STOREES25_S27_S27_EEEvvEEEEvNT_6ParamsE) ;  /* 0xffffff58020c7950 */ /* 0x000fea0003c3ffff */
        .weak           $__internal_1_$__cuda_sm10x_tcgen05_guardrail_trap_phase_invalid_during_alloc
        .type           $__internal_1_$__cuda_sm10x_tcgen05_guardrail_trap_phase_invalid_during_alloc,@function
        .size           $__internal_1_$__cuda_sm10x_tcgen05_guardrail_trap_phase_invalid_during_alloc,($__internal_2_$__cuda_sm10x_tcgen05_guardrail_trap_unallocated_columns_being_dealloced - $__internal_1_$__cuda_sm10x_tcgen05_guardrail_trap_phase_invalid_during_alloc)
$__internal_1_$__cuda_sm10x_tcgen05_guardrail_trap_phase_invalid_during_alloc:
[----:B------:R-:W-:Y:S05]  /*a7d0*/  BPT.TRAP 0x1 ;  /* 0x000000040000795c */ /* 0x000fea0000300000 */
[----:B------:R-:W-:-:S04]  /*a7e0*/  MOV R3, 0x0 ;  /* 0x0000000000037802 */ /* 0x000fc80000000f00 */
[----:B------:R-:W-:Y:S05]  /*a7f0*/  RET.REL.NODEC R2 `(_ZN7cutlass13device_kernelINS_4gemm6kernel13GemmUniversalIN4cute5tupleIJiiiiEEENS1_10collective13CollectiveMmaINS1_35MainloopSm100TmaUmmaWarpSpecializedILi4ELi2ELi4ENS5_IJNS4_1CILi2EEENSA_ILi1EEESC_EEEEENS5_IJNSA_ILi128EEENSA_ILi256EEESF_EEENS_6half_tENS5_IJlSC_lEEESI_SJ_NS4_8TiledMMAINS4_8MMA_AtomIJNS4_26SM100_MMA_F16BF16_2x1SM_SSISI_SI_fLi128ELi256ELNS4_4UMMA5MajorE0ELSO_0ELNSN_7ScaleInE0ELSP_0EEEEEENS4_6LayoutINS5_IJSC_SC_SC_EEENS5_IJNSA_ILi0EEESU_SU_EEEEENS5_IJNS4_10UnderscoreESX_SX_EEEEENS4_18SM100_TMA_2SM_LOADENS4_14ComposedLayoutINS4_7SwizzleILi3ELi4ELi3EEENS4_18smem_ptr_flag_bitsILi16EEENSS_INS5_IJNSA_ILi8EEENSA_ILi64EEEEEENS5_IJS17_SC_EEEEEEEvNS4_8identityES10_S1B_vS1C_EENS_8epilogue10collective18CollectiveEpilogueINS1E_23Sm100TmaWarpSpecializedILi4ELi2ELi32ELb1ELb0EEEJNS5_IJS17_SG_SF_EEENS5_IJNSS_IS17_SC_EENSS_INS5_IJNSA_ILi32EEESB_EEENS5_IJSC_SF_EEEEEEEESI_SJ_SI_SJ_NS1E_6fusion15FusionCallbacksIS1I_NS1Q_17LinearCombinationISI_fSI_fLNS_15FloatRoundStyleE2EEES1J_S1P_JEEENS4_5SM1004TMEM4LOAD26SM100_TMEM_LOAD_32dp32b32xENS4_13SM90_TMA_LOADENS11_INS12_ILi2ELi4ELi3EEES15_NSS_INS5_IJS16_S1L_EEENS5_IJS1L_SC_EEEEEEENS4_39AutoVectorizingCopyWithAssumedAlignmentILi128EEENS4_14SM90_TMA_STOREES25_S27_S27_EEEvvEEEEvNT_6ParamsE) ;  /* 0xffffff5802007950 */ /* 0x000fea0003c3ffff */
        .weak           $__internal_2_$__cuda_sm10x_tcgen05_guardrail_trap_unallocated_columns_being_dealloced
        .type           $__internal_2_$__cuda_sm10x_tcgen05_guardrail_trap_unallocated_columns_being_dealloced,@function
        .size           $__internal_2_$__cuda_sm10x_tcgen05_guardrail_trap_unallocated_columns_being_dealloced,(.L_x_197 - $__internal_2_$__cuda_sm10x_tcgen05_guardrail_trap_unallocated_columns_being_dealloced)
$__internal_2_$__cuda_sm10x_tcgen05_guardrail_trap_unallocated_columns_being_dealloced:
[----:B------:R-:W-:Y:S05]  /*a800*/  BPT.TRAP 0x1 ;  /* 0x000000040000795c */ /* 0x000fea0000300000 */
[----:B------:R-:W-:-:S04]  /*a810*/  HFMA2 R3, -RZ, RZ, 0, 0 ;  /* 0x00000000ff037431 */ /* 0x000fc800000001ff */
[----:B------:R-:W-:Y:S05]  /*a820*/  RET.REL.NODEC R2 `(_ZN7cutlass13device_kernelINS_4gemm6kernel13GemmUniversalIN4cute5tupleIJiiiiEEENS1_10collective13CollectiveMmaINS1_35MainloopSm100TmaUmmaWarpSpecializedILi4ELi2ELi4ENS5_IJNS4_1CILi2EEENSA_ILi1EEESC_EEEEENS5_IJNSA_ILi128EEENSA_ILi256EEESF_EEENS_6half_tENS5_IJlSC_lEEESI_SJ_NS4_8TiledMMAINS4_8MMA_AtomIJNS4_26SM100_MMA_F16BF16_2x1SM_SSISI_SI_fLi128ELi256ELNS4_4UMMA5MajorE0ELSO_0ELNSN_7ScaleInE0ELSP_0EEEEEENS4_6LayoutINS5_IJSC_SC_SC_EEENS5_IJNSA_ILi0EEESU_SU_EEEEENS5_IJNS4_10UnderscoreESX_SX_EEEEENS4_18SM100_TMA_2SM_LOADENS4_14ComposedLayoutINS4_7SwizzleILi3ELi4ELi3EEENS4_18smem_ptr_flag_bitsILi16EEENSS_INS5_IJNSA_ILi8EEENSA_ILi64EEEEEENS5_IJS17_SC_EEEEEEEvNS4_8identityES10_S1B_vS1C_EENS_8epilogue10collective18CollectiveEpilogueINS1E_23Sm100TmaWarpSpecializedILi4ELi2ELi32ELb1ELb0EEEJNS5_IJS17_SG_SF_EEENS5_IJNSS_IS17_SC_EENSS_INS5_IJNSA_ILi32EEESB_EEENS5_IJSC_SF_EEEEEEEESI_SJ_SI_SJ_NS1E_6fusion15FusionCallbacksIS1I_NS1Q_17LinearCombinationISI_fSI_fLNS_15FloatRoundStyleE2EEES1J_S1P_JEEENS4_5SM1004TMEM4LOAD26SM100_TMEM_LOAD_32dp32b32xENS4_13SM90_TMA_LOADENS11_INS12_ILi2ELi4ELi3EEES15_NSS_INS5_IJS16_S1L_EEENS5_IJS1L_SC_EEEEEEENS4_39AutoVectorizingCopyWithAssumedAlignmentILi128EEENS4_14SM90_TMA_STOREES25_S27_S27_EEEvvEEEEvNT_6ParamsE) ;  /* 0xffffff5402f47950 */ /* 0x000fea0003c3ffff */
.L_x_196:
[----:B------:R-:W-:-:S00]  /*a830*/  BRA `(.L_x_196) ;  /* 0xfffffffc00fc7947 */ /* 0x000fc0000383ffff */
[----:B------:R-:W-:-:S00]  /*a840*/  NOP ;  /* 0x0000000000007918 */ /* 0x000fc00000000000 */
        /* <DEDUP_REMOVED lines=11> */
.L_x_197:


//--------------------- .nv.global.init           --------------------------
	.section	.nv.global.init,"aw",@progbits
.nv.global.init:
	.type		$str$27,@object
	.size		$str$27,($str$28 - $str$27)
$str$27:
        /*0000*/ 	.byte	0x28, 0x61, 0x64, 0x64, 0x72, 0x65, 0x73, 0x73, 0x20, 0x26, 0x20, 0x6d, 0x61, 0x73, 0x6b, 0x29
        /*0010*/ 	.byte	0x20, 0x3d, 0x3d, 0x20, 0x30, 0x00
	.type		$str$28,@object
	.size		$str$28,($str$26 - $str$28)
$str$28:
        /*0016*/ 	.byte	0x2f, 0x74, 0x6d, 0x70, 0x2f, 0x63, 0x75, 0x74, 0x6c, 0x61, 0x73, 0x73, 0x5f, 0x73, 0x77, 0x65
        /*0026*/ 	.byte	0x65, 0x70, 0x5f, 0x73, 0x72, 0x63, 0x2f, 0x69, 0x6e, 0x63, 0x6c, 0x75, 0x64, 0x65, 0x2f, 0x63
        /*0036*/ 	.byte	0x75, 0x74, 0x65, 0x2f, 0x70, 0x6f, 0x69, 0x6e, 0x74, 0x65, 0x72, 0x5f, 0x66, 0x6c, 0x61, 0x67
        /*0046*/ 	.byte	0x67, 0x65, 0x64, 0x2e, 0x68, 0x70, 0x70, 0x00
	.type		$str$26,@object
	.size		$str$26,($str$25 - $str$26)
$str$26:
        /*004e*/ 	.byte	0x2f, 0x74, 0x6d, 0x70, 0x2f, 0x63, 0x75, 0x74, 0x6c, 0x61, 0x73, 0x73, 0x5f, 0x73, 0x77, 0x65
        /*005e*/ 	.byte	0x65, 0x70, 0x5f, 0x73, 0x72, 0x63, 0x2f, 0x69, 0x6e, 0x63, 0x6c, 0x75, 0x64, 0x65, 0x2f, 0x63
        /*006e*/ 	.byte	0x75, 0x74, 0x65, 0x2f, 0x61, 0x74, 0x6f, 0x6d, 0x2f, 0x63, 0x6f, 0x70, 0x79, 0x5f, 0x74, 0x72
        /*007e*/ 	.byte	0x61, 0x69, 0x74, 0x73, 0x5f, 0x73, 0x6d, 0x31, 0x30, 0x30, 0x2e, 0x68, 0x70, 0x70, 0x00
	.type		$str$25,@object
	.size		$str$25,(__unnamed_1 - $str$25)
$str$25:
        /*008d*/ 	.byte	0x28, 0x28, 0x75, 0x69, 0x6e, 0x74, 0x33, 0x32, 0x5f, 0x74, 0x28, 0x74, 0x68, 0x72, 0x65, 0x61
        /*009d*/ 	.byte	0x64, 0x49, 0x64, 0x78, 0x2e, 0x78, 0x29, 0x20, 0x2f, 0x20, 0x33, 0x32, 0x29, 0x20, 0x25, 0x20
        /*00ad*/ 	.byte	0x34, 0x29, 0x20, 0x3d, 0x3d, 0x20, 0x28, 0x28, 0x28, 0x74, 0x6d, 0x65, 0x6d, 0x5f, 0x61, 0x64
        /*00bd*/ 	.byte	0x64, 0x72, 0x20, 0x3e, 0x3e, 0x20, 0x31, 0x36, 0x29, 0x20, 0x2f, 0x20, 0x33, 0x32, 0x29, 0x20
        /*00cd*/ 	.byte	0x25, 0x20, 0x34, 0x29, 0x00
	.type		__unnamed_1,@object
	.size		__unnamed_1,(__unnamed_2 - __unnamed_1)
__unnamed_1:
        /*00d2*/ 	.byte	0x61, 0x75, 0x74, 0x6f, 0x20, 0x63, 0x75, 0x74, 0x65, 0x3a, 0x3a, 0x61, 0x73, 0x5f, 0x70, 0x6f
        /* <DEDUP_REMOVED lines=24> */
        /*0262*/ 	.byte	0x39, 0x36, 0x3e, 0x3e, 0x3e, 0x3e, 0x5d, 0x00
	.type		__unnamed_2,@object
	.size		__unnamed_2,(.L_2 - __unnamed_2)
__unnamed_2:
        /* <DEDUP_REMOVED lines=42> */
        /*050a*/ 	.byte	0x3e, 0x3e, 0x5d, 0x00
.L_2:


//--------------------- .nv.shared._ZN7cutlass13device_kernelINS_4gemm6kernel13GemmUniversalIN4cute5tupleIJiiiiEEENS1_10collective13CollectiveMmaINS1_35MainloopSm100TmaUmmaWarpSpecializedILi4ELi2ELi4ENS5_IJNS4_1CILi2EEENSA_ILi1EEESC_EEEEENS5_IJNSA_ILi128EEENSA_ILi256EEESF_EEENS_6half_tENS5_IJlSC_lEEESI_SJ_NS4_8TiledMMAINS4_8MMA_AtomIJNS4_26SM100_MMA_F16BF16_2x1SM_SSISI_SI_fLi128ELi256ELNS4_4UMMA5MajorE0ELSO_0ELNSN_7ScaleInE0ELSP_0EEEEEENS4_6LayoutINS5_IJSC_SC_SC_EEENS5_IJNSA_ILi0EEESU_SU_EEEEENS5_IJNS4_10UnderscoreESX_SX_EEEEENS4_18SM100_TMA_2SM_LOADENS4_14ComposedLayoutINS4_7SwizzleILi3ELi4ELi3EEENS4_18smem_ptr_flag_bitsILi16EEENSS_INS5_IJNSA_ILi8EEENSA_ILi64EEEEEENS5_IJS17_SC_EEEEEEEvNS4_8identityES10_S1B_vS1C_EENS_8epilogue10collective18CollectiveEpilogueINS1E_23Sm100TmaWarpSpecializedILi4ELi2ELi32ELb1ELb0EEEJNS5_IJS17_SG_SF_EEENS5_IJNSS_IS17_SC_EENSS_INS5_IJNSA_ILi32EEESB_EEENS5_IJSC_SF_EEEEEEEESI_SJ_SI_SJ_NS1E_6fusion15FusionCallbacksIS1I_NS1Q_17LinearCombinationISI_fSI_fLNS_15FloatRoundStyleE2EEES1J_S1P_JEEENS4_5SM1004TMEM4LOAD26SM100_TMEM_LOAD_32dp32b32xENS4_13SM90_TMA_LOADENS11_INS12_ILi2ELi4ELi3EEES15_NSS_INS5_IJS16_S1L_EEENS5_IJS1L_SC_EEEEEEENS4_39AutoVectorizingCopyWithAssumedAlignmentILi128EEENS4_14SM90_TMA_STOREES25_S27_S27_EEEvvEEEEvNT_6ParamsE --------------------------
	.section	.nv.shared._ZN7cutlass13device_kernelINS_4gemm6kernel13GemmUniversalIN4cute5tupleIJiiiiEEENS1_10collective13CollectiveMmaINS1_35MainloopSm100TmaUmmaWarpSpecializedILi4ELi2ELi4ENS5_IJNS4_1CILi2EEENSA_ILi1EEESC_EEEEENS5_IJNSA_ILi128EEENSA_ILi256EEESF_EEENS_6half_tENS5_IJlSC_lEEESI_SJ_NS4_8TiledMMAINS4_8MMA_AtomIJNS4_26SM100_MMA_F16BF16_2x1SM_SSISI_SI_fLi128ELi256ELNS4_4UMMA5MajorE0ELSO_0ELNSN_7ScaleInE0ELSP_0EEEEEENS4_6LayoutINS5_IJSC_SC_SC_EEENS5_IJNSA_ILi0EEESU_SU_EEEEENS5_IJNS4_10UnderscoreESX_SX_EEEEENS4_18SM100_TMA_2SM_LOADENS4_14ComposedLayoutINS4_7SwizzleILi3ELi4ELi3EEENS4_18smem_ptr_flag_bitsILi16EEENSS_INS5_IJNSA_ILi8EEENSA_ILi64EEEEEENS5_IJS17_SC_EEEEEEEvNS4_8identityES10_S1B_vS1C_EENS_8epilogue10collective18CollectiveEpilogueINS1E_23Sm100TmaWarpSpecializedILi4ELi2ELi32ELb1ELb0EEEJNS5_IJS17_SG_SF_EEENS5_IJNSS_IS17_SC_EENSS_INS5_IJNSA_ILi32EEESB_EEENS5_IJSC_SF_EEEEEEEESI_SJ_SI_SJ_NS1E_6fusion15FusionCallbacksIS1I_NS1Q_17LinearCombinationISI_fSI_fLNS_15FloatRoundStyleE2EEES1J_S1P_JEEENS4_5SM1004TMEM4LOAD26SM100_TMEM_LOAD_32dp32b32xENS4_13SM90_TMA_LOADENS11_INS12_ILi2ELi4ELi3EEES15_NSS_INS5_IJS16_S1L_EEENS5_IJS1L_SC_EEEEEEENS4_39AutoVectorizingCopyWithAssumedAlignmentILi128EEENS4_14SM90_TMA_STOREES25_S27_S27_EEEvvEEEEvNT_6ParamsE,"aw",@nobits
	.sectionflags	@""
	.align	16
	.zero		1024


//--------------------- .nv.shared.reserved.0     --------------------------
	.section	.nv.shared.reserved.0,"aw",@nobits
	.weak		__nv_reservedSMEM_offset_0_alias
	.size		__nv_reservedSMEM_offset_0_alias, 0, 64
	.other		__nv_reservedSMEM_offset_0_alias,@"STO_CUDA_RESERVED_SHARED STV_DEFAULT"
__nv_reservedSMEM_offset_0_alias:
	.zero		0
.nv.shared.reserved.0:
	.zero		64
	.weak		__nv_reservedSMEM_tcgen05_partition
	.type		__nv_reservedSMEM_tcgen05_partition,@object
	.size		__nv_reservedSMEM_tcgen05_partition,(.L_0 - __nv_reservedSMEM_tcgen05_partition)
__nv_reservedSMEM_tcgen05_partition:
	.zero		32
.L_0:


//--------------------- .nv.global                --------------------------
	.section	.nv.global,"aw",@nobits
.nv.global:
	.type		_ZN39_INTERNAL_d816df42_4_k_cu_c40adcaf_66134cute1_E,@object
	.size		_ZN39_INTERNAL_d816df42_4_k_cu_c40adcaf_66134cute1_E,(_ZN39_INTERNAL_d816df42_4_k_cu_c40adcaf_66134cuda3std3__45__cpo6cbeginE - _ZN39_INTERNAL_d816df42_4_k_cu_c40adcaf_66134cute1_E)
_ZN39_INTERNAL_d816df42_4_k_cu_c40adcaf_66134cute1_E:
	.zero		1
	.type		_ZN39_INTERNAL_d816df42_4_k_cu_c40adcaf_66134cuda3std3__45__cpo6cbeginE,@object
	.size		_ZN39_INTERNAL_d816df42_4_k_cu_c40adcaf_66134cuda3std3__45__cpo6cbeginE,(_ZN39_INTERNAL_d816df42_4_k_cu_c40adcaf_66134cuda3std3__48in_placeE - _ZN39_INTERNAL_d816df42_4_k_cu_c40adcaf_66134cuda3std3__45__cpo6cbeginE)
_ZN39_INTERNAL_d816df42_4_k_cu_c40adcaf_66134cuda3std3__45__cpo6cbeginE:
	.zero		1
	.type		_ZN39_INTERNAL_d816df42_4_k_cu_c40adcaf_66134cuda3std3__48in_placeE,@object
	.size		_ZN39_INTERNAL_d816df42_4_k_cu_c40adcaf_66134cuda3std3__48in_placeE,(_ZN39_INTERNAL_d816df42_4_k_cu_c40adcaf_66134cuda3std6ranges3__45__cpo9iter_moveE - _ZN39_INTERNAL_d816df42_4_k_cu_c40adcaf_66134cuda3std3__48in_placeE)
_ZN39_INTERNAL_d816df42_4_k_cu_c40adcaf_66134cuda3std3__48in_placeE:
	.zero		1
	.type		_ZN39_INTERNAL_d816df42_4_k_cu_c40adcaf_66134cuda3std6ranges3__45__cpo9iter_moveE,@object
	.size		_ZN39_INTERNAL_d816df42_4_k_cu_c40adcaf_66134cuda3std6ranges3__45__cpo9iter_moveE,(_ZN39_INTERNAL_d816df42_4_k_cu_c40adcaf_66134cuda3std3__45__cpo5beginE - _ZN39_INTERNAL_d816df42_4_k_cu_c40adcaf_66134cuda3std6ranges3__45__cpo9iter_moveE)
_ZN39_INTERNAL_d816df42_4_k_cu_c40adcaf_66134cuda3std6ranges3__45__cpo9iter_moveE:
	.zero		1
	.type		_ZN39_INTERNAL_d816df42_4_k_cu_c40adcaf_66134cuda3std3__45__cpo5beginE,@object
	.size		_ZN39_INTERNAL_d816df42_4_k_cu_c40adcaf_66134cuda3std3__45__cpo5beginE,(_ZN39_INTERNAL_d816df42_4_k_cu_c40adcaf_66134cuda3std3__441_GLOBAL__N__d816df42_4_k_cu_c40adcaf_66136ignoreE - _ZN39_INTERNAL_d816df42_4_k_cu_c40adcaf_66134cuda3std3__45__cpo5beginE)
_ZN39_INTERNAL_d816df42_4_k_cu_c40adcaf_66134cuda3std3__45__cpo5beginE:
	.zero		1
	.type		_ZN39_INTERNAL_d816df42_4_k_cu_c40adcaf_66134cuda3std3__441_GLOBAL__N__d816df42_4_k_cu_c40adcaf_66136ignoreE,@object
	.size		_ZN39_INTERNAL_d816df42_4_k_cu_c40adcaf_66134cuda3std3__441_GLOBAL__N__d816df42_4_k_cu_c40adcaf_66136ignoreE,(_ZN39_INTERNAL_d816df42_4_k_cu_c40adcaf_66134cute7productE - _ZN39_INTERNAL_d816df42_4_k_cu_c40adcaf_66134cuda3std3__441_GLOBAL__N__d816df42_4_k_cu_c40adcaf_66136ignoreE)
_ZN39_INTERNAL_d816df42_4_k_cu_c40adcaf_66134cuda3std3__441_GLOBAL__N__d816df42_4_k_cu_c40adcaf_66136ignoreE:
	.zero		1
	.type		_ZN39_INTERNAL_d816df42_4_k_cu_c40adcaf_66134cute7productE,@object
	.size		_ZN39_INTERNAL_d816df42_4_k_cu_c40adcaf_66134cute7productE,(_ZN39_INTERNAL_d816df42_4_k_cu_c40adcaf_66134cuda3std3__45__cpo3endE - _ZN39_INTERNAL_d816df42_4_k_cu_c40adcaf_66134cute7productE)
_ZN39_INTERNAL_d816df42_4_k_cu_c40adcaf_66134cute7productE:
	.zero		1
	.type		_ZN39_INTERNAL_d816df42_4_k_cu_c40adcaf_66134cuda3std3__45__cpo3endE,@object
	.size		_ZN39_INTERNAL_d816df42_4_k_cu_c40adcaf_66134cuda3std3__45__cpo3endE,(_ZN39_INTERNAL_d816df42_4_k_cu_c40adcaf_66134cuda3std3__419piecewise_constructE - _ZN39_INTERNAL_d816df42_4_k_cu_c40adcaf_66134cuda3std3__45__cpo3endE)
_ZN39_INTERNAL_d816df42_4_k_cu_c40adcaf_66134cuda3std3__45__cpo3endE:
	.zero		1
	.type		_ZN39_INTERNAL_d816df42_4_k_cu_c40adcaf_66134cuda3std3__419piecewise_constructE,@object
	.size		_ZN39_INTERNAL_d816df42_4_k_cu_c40adcaf_66134cuda3std3__419piecewise_constructE,(_ZN39_INTERNAL_d816df42_4_k_cu_c40adcaf_66134cuda3std3__45__cpo4cendE - _ZN39_INTERNAL_d816df42_4_k_cu_c40adcaf_66134cuda3std3__419piecewise_constructE)
_ZN39_INTERNAL_d816df42_4_k_cu_c40adcaf_66134cuda3std3__419piecewise_constructE:
	.zero		1
	.type		_ZN39_INTERNAL_d816df42_4_k_cu_c40adcaf_66134cuda3std3__45__cpo4cendE,@object
	.size		_ZN39_INTERNAL_d816df42_4_k_cu_c40adcaf_66134cuda3std3__45__cpo4cendE,(_ZN39_INTERNAL_d816df42_4_k_cu_c40adcaf_66134cuda3std6ranges3__45__cpo4swapE - _ZN39_INTERNAL_d816df42_4_k_cu_c40adcaf_66134cuda3std3__45__cpo4cendE)
_ZN39_INTERNAL_d816df42_4_k_cu_c40adcaf_66134cuda3std3__45__cpo4cendE:
	.zero		1
	.type		_ZN39_INTERNAL_d816df42_4_k_cu_c40adcaf_66134cuda3std6ranges3__45__cpo4swapE,@object
	.size		_ZN39_INTERNAL_d816df42_4_k_cu_c40adcaf_66134cuda3std6ranges3__45__cpo4swapE,(.L_10 - _ZN39_INTERNAL_d816df42_4_k_cu_c40adcaf_66134cuda3std6ranges3__45__cpo4swapE)
_ZN39_INTERNAL_d816df42_4_k_cu_c40adcaf_66134cuda3std6ranges3__45__cpo4swapE:
	.zero		1
.L_10:


//--------------------- .nv.constant0._ZN7cutlass13device_kernelINS_4gemm6kernel13GemmUniversalIN4cute5tupleIJiiiiEEENS1_10collective13CollectiveMmaINS1_35MainloopSm100TmaUmmaWarpSpecializedILi4ELi2ELi4ENS5_IJNS4_1CILi2EEENSA_ILi1EEESC_EEEEENS5_IJNSA_ILi128EEENSA_ILi256EEESF_EEENS_6half_tENS5_IJlSC_lEEESI_SJ_NS4_8TiledMMAINS4_8MMA_AtomIJNS4_26SM100_MMA_F16BF16_2x1SM_SSISI_SI_fLi128ELi256ELNS4_4UMMA5MajorE0ELSO_0ELNSN_7ScaleInE0ELSP_0EEEEEENS4_6LayoutINS5_IJSC_SC_SC_EEENS5_IJNSA_ILi0EEESU_SU_EEEEENS5_IJNS4_10UnderscoreESX_SX_EEEEENS4_18SM100_TMA_2SM_LOADENS4_14ComposedLayoutINS4_7SwizzleILi3ELi4ELi3EEENS4_18smem_ptr_flag_bitsILi16EEENSS_INS5_IJNSA_ILi8EEENSA_ILi64EEEEEENS5_IJS17_SC_EEEEEEEvNS4_8identityES10_S1B_vS1C_EENS_8epilogue10collective18CollectiveEpilogueINS1E_23Sm100TmaWarpSpecializedILi4ELi2ELi32ELb1ELb0EEEJNS5_IJS17_SG_SF_EEENS5_IJNSS_IS17_SC_EENSS_INS5_IJNSA_ILi32EEESB_EEENS5_IJSC_SF_EEEEEEEESI_SJ_SI_SJ_NS1E_6fusion15FusionCallbacksIS1I_NS1Q_17LinearCombinationISI_fSI_fLNS_15FloatRoundStyleE2EEES1J_S1P_JEEENS4_5SM1004TMEM4LOAD26SM100_TMEM_LOAD_32dp32b32xENS4_13SM90_TMA_LOADENS11_INS12_ILi2ELi4ELi3EEES15_NSS_INS5_IJS16_S1L_EEENS5_IJS1L_SC_EEEEEEENS4_39AutoVectorizingCopyWithAssumedAlignmentILi128EEENS4_14SM90_TMA_STOREES25_S27_S27_EEEvvEEEEvNT_6ParamsE --------------------------
	.section	.nv.constant0._ZN7cutlass13device_kernelINS_4gemm6kernel13GemmUniversalIN4cute5tupleIJiiiiEEENS1_10collective13CollectiveMmaINS1_35MainloopSm100TmaUmmaWarpSpecializedILi4ELi2ELi4ENS5_IJNS4_1CILi2EEENSA_ILi1EEESC_EEEEENS5_IJNSA_ILi128EEENSA_ILi256EEESF_EEENS_6half_tENS5_IJlSC_lEEESI_SJ_NS4_8TiledMMAINS4_8MMA_AtomIJNS4_26SM100_MMA_F16BF16_2x1SM_SSISI_SI_fLi128ELi256ELNS4_4UMMA5MajorE0ELSO_0ELNSN_7ScaleInE0ELSP_0EEEEEENS4_6LayoutINS5_IJSC_SC_SC_EEENS5_IJNSA_ILi0EEESU_SU_EEEEENS5_IJNS4_10UnderscoreESX_SX_EEEEENS4_18SM100_TMA_2SM_LOADENS4_14ComposedLayoutINS4_7SwizzleILi3ELi4ELi3EEENS4_18smem_ptr_flag_bitsILi16EEENSS_INS5_IJNSA_ILi8EEENSA_ILi64EEEEEENS5_IJS17_SC_EEEEEEEvNS4_8identityES10_S1B_vS1C_EENS_8epilogue10collective18CollectiveEpilogueINS1E_23Sm100TmaWarpSpecializedILi4ELi2ELi32ELb1ELb0EEEJNS5_IJS17_SG_SF_EEENS5_IJNSS_IS17_SC_EENSS_INS5_IJNSA_ILi32EEESB_EEENS5_IJSC_SF_EEEEEEEESI_SJ_SI_SJ_NS1E_6fusion15FusionCallbacksIS1I_NS1Q_17LinearCombinationISI_fSI_fLNS_15FloatRoundStyleE2EEES1J_S1P_JEEENS4_5SM1004TMEM4LOAD26SM100_TMEM_LOAD_32dp32b32xENS4_13SM90_TMA_LOADENS11_INS12_ILi2ELi4ELi3EEES15_NSS_INS5_IJS16_S1L_EEENS5_IJS1L_SC_EEEEEEENS4_39AutoVectorizingCopyWithAssumedAlignmentILi128EEENS4_14SM90_TMA_STOREES25_S27_S27_EEEvvEEEEvNT_6ParamsE,"a",@progbits
	.sectionflags	@""
	.align	4
.nv.constant0._ZN7cutlass13device_kernelINS_4gemm6kernel13GemmUniversalIN4cute5tupleIJiiiiEEENS1_10collective13CollectiveMmaINS1_35MainloopSm100TmaUmmaWarpSpecializedILi4ELi2ELi4ENS5_IJNS4_1CILi2EEENSA_ILi1EEESC_EEEEENS5_IJNSA_ILi128EEENSA_ILi256EEESF_EEENS_6half_tENS5_IJlSC_lEEESI_SJ_NS4_8TiledMMAINS4_8MMA_AtomIJNS4_26SM100_MMA_F16BF16_2x1SM_SSISI_SI_fLi128ELi256ELNS4_4UMMA5MajorE0ELSO_0ELNSN_7ScaleInE0ELSP_0EEEEEENS4_6LayoutINS5_IJSC_SC_SC_EEENS5_IJNSA_ILi0EEESU_SU_EEEEENS5_IJNS4_10UnderscoreESX_SX_EEEEENS4_18SM100_TMA_2SM_LOADENS4_14ComposedLayoutINS4_7SwizzleILi3ELi4ELi3EEENS4_18smem_ptr_flag_bitsILi16EEENSS_INS5_IJNSA_ILi8EEENSA_ILi64EEEEEENS5_IJS17_SC_EEEEEEEvNS4_8identityES10_S1B_vS1C_EENS_8epilogue10collective18CollectiveEpilogueINS1E_23Sm100TmaWarpSpecializedILi4ELi2ELi32ELb1ELb0EEEJNS5_IJS17_SG_SF_EEENS5_IJNSS_IS17_SC_EENSS_INS5_IJNSA_ILi32EEESB_EEENS5_IJSC_SF_EEEEEEEESI_SJ_SI_SJ_NS1E_6fusion15FusionCallbacksIS1I_NS1Q_17LinearCombinationISI_fSI_fLNS_15FloatRoundStyleE2EEES1J_S1P_JEEENS4_5SM1004TMEM4LOAD26SM100_TMEM_LOAD_32dp32b32xENS4_13SM90_TMA_LOADENS11_INS12_ILi2ELi4ELi3EEES15_NSS_INS5_IJS16_S1L_EEENS5_IJS1L_SC_EEEEEEENS4_39AutoVectorizingCopyWithAssumedAlignmentILi128EEENS4_14SM90_TMA_STOREES25_S27_S27_EEEvvEEEEvNT_6ParamsE:
	.zero		2944


//--------------------- SYMBOLS --------------------------

	.type		.nv.reservedSmem.offset0,@object
	.size		.nv.reservedSmem.offset0,0x4
	.type		.nv.reservedSmem.cap,@object
	.size		.nv.reservedSmem.cap,0x4
	.type		__assertfail,@function
